//
// Generated by NVIDIA NVVM Compiler
//
// Compiler Build ID: CL-36424714
// Cuda compilation tools, release 13.0, V13.0.88
// Based on NVVM 20.0.0
//

.version 9.0
.target sm_100
.address_size 64

	// .globl	_Z8Compute1P7double2S0_S0_i
// _ZZ8Compute3P6float2S0_S0_iE4them has been demoted

.visible .entry _Z8Compute1P7double2S0_S0_i(
	.param .u64 .ptr .align 1 _Z8Compute1P7double2S0_S0_i_param_0,
	.param .u64 .ptr .align 1 _Z8Compute1P7double2S0_S0_i_param_1,
	.param .u64 .ptr .align 1 _Z8Compute1P7double2S0_S0_i_param_2,
	.param .u32 _Z8Compute1P7double2S0_S0_i_param_3
)
{
	.reg .pred 	%p<10>;
	.reg .b32 	%r<23>;
	.reg .b64 	%rd<24>;
	.reg .b64 	%fd<207>;

	ld.param.u64 	%rd7, [_Z8Compute1P7double2S0_S0_i_param_0];
	ld.param.u64 	%rd5, [_Z8Compute1P7double2S0_S0_i_param_1];
	ld.param.u64 	%rd6, [_Z8Compute1P7double2S0_S0_i_param_2];
	ld.param.u32 	%r13, [_Z8Compute1P7double2S0_S0_i_param_3];
	cvta.to.global.u64 	%rd1, %rd7;
	mov.u32 	%r14, %ctaid.x;
	mov.u32 	%r15, %ntid.x;
	mov.u32 	%r16, %tid.x;
	mad.lo.s32 	%r1, %r14, %r15, %r16;
	setp.gt.s32 	%p1, %r13, 0;
	@%p1 bra 	$L__BB0_2;
	mul.wide.u32 	%rd8, %r1, 16;
	add.s64 	%rd9, %rd1, %rd8;
	ld.global.v2.f64 	{%fd204, %fd203}, [%rd9];
	mov.f64 	%fd205, 0d0000000000000000;
	mov.f64 	%fd206, %fd205;
	bra.uni 	$L__BB0_13;
$L__BB0_2:
	mul.wide.u32 	%rd10, %r1, 16;
	add.s64 	%rd11, %rd1, %rd10;
	ld.global.v2.f64 	{%fd204, %fd203}, [%rd11];
	and.b32  	%r2, %r13, 7;
	setp.lt.u32 	%p2, %r13, 8;
	mov.f64 	%fd206, 0d0000000000000000;
	mov.b32 	%r21, 0;
	mov.f64 	%fd205, %fd206;
	@%p2 bra 	$L__BB0_5;
	and.b32  	%r21, %r13, 2147483640;
	neg.s32 	%r19, %r21;
	add.s64 	%rd23, %rd1, 64;
	mov.f64 	%fd206, 0d0000000000000000;
$L__BB0_4:
	.pragma "nounroll";
	ld.global.v2.f64 	{%fd35, %fd36}, [%rd23+-64];
	sub.f64 	%fd37, %fd204, %fd35;
	sub.f64 	%fd38, %fd203, %fd36;
	mul.f64 	%fd39, %fd38, %fd38;
	fma.rn.f64 	%fd40, %fd37, %fd37, %fd39;
	add.f64 	%fd41, %fd40, 0d3D71979980000000;
	mov.f64 	%fd42, 0d3E112E0BE0000000;
	div.rn.f64 	%fd43, %fd42, %fd41;
	fma.rn.f64 	%fd44, %fd37, %fd43, %fd206;
	fma.rn.f64 	%fd45, %fd38, %fd43, %fd205;
	ld.global.v2.f64 	{%fd46, %fd47}, [%rd23+-48];
	sub.f64 	%fd48, %fd204, %fd46;
	sub.f64 	%fd49, %fd203, %fd47;
	mul.f64 	%fd50, %fd49, %fd49;
	fma.rn.f64 	%fd51, %fd48, %fd48, %fd50;
	add.f64 	%fd52, %fd51, 0d3D71979980000000;
	div.rn.f64 	%fd53, %fd42, %fd52;
	fma.rn.f64 	%fd54, %fd48, %fd53, %fd44;
	fma.rn.f64 	%fd55, %fd49, %fd53, %fd45;
	ld.global.v2.f64 	{%fd56, %fd57}, [%rd23+-32];
	sub.f64 	%fd58, %fd204, %fd56;
	sub.f64 	%fd59, %fd203, %fd57;
	mul.f64 	%fd60, %fd59, %fd59;
	fma.rn.f64 	%fd61, %fd58, %fd58, %fd60;
	add.f64 	%fd62, %fd61, 0d3D71979980000000;
	div.rn.f64 	%fd63, %fd42, %fd62;
	fma.rn.f64 	%fd64, %fd58, %fd63, %fd54;
	fma.rn.f64 	%fd65, %fd59, %fd63, %fd55;
	ld.global.v2.f64 	{%fd66, %fd67}, [%rd23+-16];
	sub.f64 	%fd68, %fd204, %fd66;
	sub.f64 	%fd69, %fd203, %fd67;
	mul.f64 	%fd70, %fd69, %fd69;
	fma.rn.f64 	%fd71, %fd68, %fd68, %fd70;
	add.f64 	%fd72, %fd71, 0d3D71979980000000;
	div.rn.f64 	%fd73, %fd42, %fd72;
	fma.rn.f64 	%fd74, %fd68, %fd73, %fd64;
	fma.rn.f64 	%fd75, %fd69, %fd73, %fd65;
	ld.global.v2.f64 	{%fd76, %fd77}, [%rd23];
	sub.f64 	%fd78, %fd204, %fd76;
	sub.f64 	%fd79, %fd203, %fd77;
	mul.f64 	%fd80, %fd79, %fd79;
	fma.rn.f64 	%fd81, %fd78, %fd78, %fd80;
	add.f64 	%fd82, %fd81, 0d3D71979980000000;
	div.rn.f64 	%fd83, %fd42, %fd82;
	fma.rn.f64 	%fd84, %fd78, %fd83, %fd74;
	fma.rn.f64 	%fd85, %fd79, %fd83, %fd75;
	ld.global.v2.f64 	{%fd86, %fd87}, [%rd23+16];
	sub.f64 	%fd88, %fd204, %fd86;
	sub.f64 	%fd89, %fd203, %fd87;
	mul.f64 	%fd90, %fd89, %fd89;
	fma.rn.f64 	%fd91, %fd88, %fd88, %fd90;
	add.f64 	%fd92, %fd91, 0d3D71979980000000;
	div.rn.f64 	%fd93, %fd42, %fd92;
	fma.rn.f64 	%fd94, %fd88, %fd93, %fd84;
	fma.rn.f64 	%fd95, %fd89, %fd93, %fd85;
	ld.global.v2.f64 	{%fd96, %fd97}, [%rd23+32];
	sub.f64 	%fd98, %fd204, %fd96;
	sub.f64 	%fd99, %fd203, %fd97;
	mul.f64 	%fd100, %fd99, %fd99;
	fma.rn.f64 	%fd101, %fd98, %fd98, %fd100;
	add.f64 	%fd102, %fd101, 0d3D71979980000000;
	div.rn.f64 	%fd103, %fd42, %fd102;
	fma.rn.f64 	%fd104, %fd98, %fd103, %fd94;
	fma.rn.f64 	%fd105, %fd99, %fd103, %fd95;
	ld.global.v2.f64 	{%fd106, %fd107}, [%rd23+48];
	sub.f64 	%fd108, %fd204, %fd106;
	sub.f64 	%fd109, %fd203, %fd107;
	mul.f64 	%fd110, %fd109, %fd109;
	fma.rn.f64 	%fd111, %fd108, %fd108, %fd110;
	add.f64 	%fd112, %fd111, 0d3D71979980000000;
	div.rn.f64 	%fd113, %fd42, %fd112;
	fma.rn.f64 	%fd206, %fd108, %fd113, %fd104;
	fma.rn.f64 	%fd205, %fd109, %fd113, %fd105;
	add.s32 	%r19, %r19, 8;
	add.s64 	%rd23, %rd23, 128;
	setp.ne.s32 	%p3, %r19, 0;
	@%p3 bra 	$L__BB0_4;
$L__BB0_5:
	setp.eq.s32 	%p4, %r2, 0;
	@%p4 bra 	$L__BB0_13;
	and.b32  	%r8, %r13, 3;
	setp.lt.u32 	%p5, %r2, 4;
	@%p5 bra 	$L__BB0_8;
	mul.wide.u32 	%rd12, %r21, 16;
	add.s64 	%rd13, %rd1, %rd12;
	ld.global.v2.f64 	{%fd115, %fd116}, [%rd13];
	sub.f64 	%fd117, %fd204, %fd115;
	sub.f64 	%fd118, %fd203, %fd116;
	mul.f64 	%fd119, %fd118, %fd118;
	fma.rn.f64 	%fd120, %fd117, %fd117, %fd119;
	add.f64 	%fd121, %fd120, 0d3D71979980000000;
	mov.f64 	%fd122, 0d3E112E0BE0000000;
	div.rn.f64 	%fd123, %fd122, %fd121;
	fma.rn.f64 	%fd124, %fd117, %fd123, %fd206;
	fma.rn.f64 	%fd125, %fd118, %fd123, %fd205;
	ld.global.v2.f64 	{%fd126, %fd127}, [%rd13+16];
	sub.f64 	%fd128, %fd204, %fd126;
	sub.f64 	%fd129, %fd203, %fd127;
	mul.f64 	%fd130, %fd129, %fd129;
	fma.rn.f64 	%fd131, %fd128, %fd128, %fd130;
	add.f64 	%fd132, %fd131, 0d3D71979980000000;
	div.rn.f64 	%fd133, %fd122, %fd132;
	fma.rn.f64 	%fd134, %fd128, %fd133, %fd124;
	fma.rn.f64 	%fd135, %fd129, %fd133, %fd125;
	ld.global.v2.f64 	{%fd136, %fd137}, [%rd13+32];
	sub.f64 	%fd138, %fd204, %fd136;
	sub.f64 	%fd139, %fd203, %fd137;
	mul.f64 	%fd140, %fd139, %fd139;
	fma.rn.f64 	%fd141, %fd138, %fd138, %fd140;
	add.f64 	%fd142, %fd141, 0d3D71979980000000;
	div.rn.f64 	%fd143, %fd122, %fd142;
	fma.rn.f64 	%fd144, %fd138, %fd143, %fd134;
	fma.rn.f64 	%fd145, %fd139, %fd143, %fd135;
	ld.global.v2.f64 	{%fd146, %fd147}, [%rd13+48];
	sub.f64 	%fd148, %fd204, %fd146;
	sub.f64 	%fd149, %fd203, %fd147;
	mul.f64 	%fd150, %fd149, %fd149;
	fma.rn.f64 	%fd151, %fd148, %fd148, %fd150;
	add.f64 	%fd152, %fd151, 0d3D71979980000000;
	div.rn.f64 	%fd153, %fd122, %fd152;
	fma.rn.f64 	%fd206, %fd148, %fd153, %fd144;
	fma.rn.f64 	%fd205, %fd149, %fd153, %fd145;
	add.s32 	%r21, %r21, 4;
$L__BB0_8:
	setp.eq.s32 	%p6, %r8, 0;
	@%p6 bra 	$L__BB0_13;
	setp.eq.s32 	%p7, %r8, 1;
	@%p7 bra 	$L__BB0_11;
	mul.wide.u32 	%rd14, %r21, 16;
	add.s64 	%rd15, %rd1, %rd14;
	ld.global.v2.f64 	{%fd155, %fd156}, [%rd15];
	sub.f64 	%fd157, %fd204, %fd155;
	sub.f64 	%fd158, %fd203, %fd156;
	mul.f64 	%fd159, %fd158, %fd158;
	fma.rn.f64 	%fd160, %fd157, %fd157, %fd159;
	add.f64 	%fd161, %fd160, 0d3D71979980000000;
	mov.f64 	%fd162, 0d3E112E0BE0000000;
	div.rn.f64 	%fd163, %fd162, %fd161;
	fma.rn.f64 	%fd164, %fd157, %fd163, %fd206;
	fma.rn.f64 	%fd165, %fd158, %fd163, %fd205;
	ld.global.v2.f64 	{%fd166, %fd167}, [%rd15+16];
	sub.f64 	%fd168, %fd204, %fd166;
	sub.f64 	%fd169, %fd203, %fd167;
	mul.f64 	%fd170, %fd169, %fd169;
	fma.rn.f64 	%fd171, %fd168, %fd168, %fd170;
	add.f64 	%fd172, %fd171, 0d3D71979980000000;
	div.rn.f64 	%fd173, %fd162, %fd172;
	fma.rn.f64 	%fd206, %fd168, %fd173, %fd164;
	fma.rn.f64 	%fd205, %fd169, %fd173, %fd165;
	add.s32 	%r21, %r21, 2;
$L__BB0_11:
	and.b32  	%r18, %r13, 1;
	setp.eq.b32 	%p8, %r18, 1;
	not.pred 	%p9, %p8;
	@%p9 bra 	$L__BB0_13;
	mul.wide.u32 	%rd16, %r21, 16;
	add.s64 	%rd17, %rd1, %rd16;
	ld.global.v2.f64 	{%fd174, %fd175}, [%rd17];
	sub.f64 	%fd176, %fd204, %fd174;
	sub.f64 	%fd177, %fd203, %fd175;
	mul.f64 	%fd178, %fd177, %fd177;
	fma.rn.f64 	%fd179, %fd176, %fd176, %fd178;
	add.f64 	%fd180, %fd179, 0d3D71979980000000;
	mov.f64 	%fd181, 0d3E112E0BE0000000;
	div.rn.f64 	%fd182, %fd181, %fd180;
	fma.rn.f64 	%fd206, %fd176, %fd182, %fd206;
	fma.rn.f64 	%fd205, %fd177, %fd182, %fd205;
$L__BB0_13:
	cvta.to.global.u64 	%rd18, %rd6;
	cvta.to.global.u64 	%rd19, %rd5;
	mul.wide.u32 	%rd20, %r1, 16;
	add.s64 	%rd21, %rd18, %rd20;
	ld.global.v2.f64 	{%fd183, %fd184}, [%rd21];
	sub.f64 	%fd185, %fd183, %fd206;
	st.global.f64 	[%rd21], %fd185;
	add.f64 	%fd186, %fd204, %fd185;
	add.s64 	%rd22, %rd19, %rd20;
	sub.f64 	%fd187, %fd184, %fd205;
	st.global.f64 	[%rd21+8], %fd187;
	add.f64 	%fd188, %fd203, %fd187;
	st.global.v2.f64 	[%rd22], {%fd186, %fd188};
	ret;

}
	// .globl	_Z10Compute1_1P6float2S0_S0_i
.visible .entry _Z10Compute1_1P6float2S0_S0_i(
	.param .u64 .ptr .align 1 _Z10Compute1_1P6float2S0_S0_i_param_0,
	.param .u64 .ptr .align 1 _Z10Compute1_1P6float2S0_S0_i_param_1,
	.param .u64 .ptr .align 1 _Z10Compute1_1P6float2S0_S0_i_param_2,
	.param .u32 _Z10Compute1_1P6float2S0_S0_i_param_3
)
{
	.reg .pred 	%p<10>;
	.reg .b32 	%r<23>;
	.reg .b32 	%f<207>;
	.reg .b64 	%rd<24>;

	ld.param.u64 	%rd7, [_Z10Compute1_1P6float2S0_S0_i_param_0];
	ld.param.u64 	%rd5, [_Z10Compute1_1P6float2S0_S0_i_param_1];
	ld.param.u64 	%rd6, [_Z10Compute1_1P6float2S0_S0_i_param_2];
	ld.param.u32 	%r13, [_Z10Compute1_1P6float2S0_S0_i_param_3];
	cvta.to.global.u64 	%rd1, %rd7;
	mov.u32 	%r14, %ctaid.x;
	mov.u32 	%r15, %ntid.x;
	mov.u32 	%r16, %tid.x;
	mad.lo.s32 	%r1, %r14, %r15, %r16;
	setp.gt.s32 	%p1, %r13, 0;
	@%p1 bra 	$L__BB1_2;
	mul.wide.u32 	%rd8, %r1, 8;
	add.s64 	%rd9, %rd1, %rd8;
	ld.global.v2.f32 	{%f204, %f203}, [%rd9];
	mov.f32 	%f205, 0f00000000;
	mov.f32 	%f206, %f205;
	bra.uni 	$L__BB1_13;
$L__BB1_2:
	mul.wide.u32 	%rd10, %r1, 8;
	add.s64 	%rd11, %rd1, %rd10;
	ld.global.v2.f32 	{%f204, %f203}, [%rd11];
	and.b32  	%r2, %r13, 7;
	setp.lt.u32 	%p2, %r13, 8;
	mov.f32 	%f206, 0f00000000;
	mov.b32 	%r21, 0;
	mov.f32 	%f205, %f206;
	@%p2 bra 	$L__BB1_5;
	and.b32  	%r21, %r13, 2147483640;
	neg.s32 	%r19, %r21;
	add.s64 	%rd23, %rd1, 32;
	mov.f32 	%f206, 0f00000000;
$L__BB1_4:
	.pragma "nounroll";
	ld.global.v2.f32 	{%f35, %f36}, [%rd23+-32];
	sub.f32 	%f37, %f204, %f35;
	sub.f32 	%f38, %f203, %f36;
	mul.f32 	%f39, %f38, %f38;
	fma.rn.f32 	%f40, %f37, %f37, %f39;
	add.f32 	%f41, %f40, 0f2B8CBCCC;
	mov.f32 	%f42, 0f3089705F;
	div.rn.f32 	%f43, %f42, %f41;
	fma.rn.f32 	%f44, %f37, %f43, %f206;
	fma.rn.f32 	%f45, %f38, %f43, %f205;
	ld.global.v2.f32 	{%f46, %f47}, [%rd23+-24];
	sub.f32 	%f48, %f204, %f46;
	sub.f32 	%f49, %f203, %f47;
	mul.f32 	%f50, %f49, %f49;
	fma.rn.f32 	%f51, %f48, %f48, %f50;
	add.f32 	%f52, %f51, 0f2B8CBCCC;
	div.rn.f32 	%f53, %f42, %f52;
	fma.rn.f32 	%f54, %f48, %f53, %f44;
	fma.rn.f32 	%f55, %f49, %f53, %f45;
	ld.global.v2.f32 	{%f56, %f57}, [%rd23+-16];
	sub.f32 	%f58, %f204, %f56;
	sub.f32 	%f59, %f203, %f57;
	mul.f32 	%f60, %f59, %f59;
	fma.rn.f32 	%f61, %f58, %f58, %f60;
	add.f32 	%f62, %f61, 0f2B8CBCCC;
	div.rn.f32 	%f63, %f42, %f62;
	fma.rn.f32 	%f64, %f58, %f63, %f54;
	fma.rn.f32 	%f65, %f59, %f63, %f55;
	ld.global.v2.f32 	{%f66, %f67}, [%rd23+-8];
	sub.f32 	%f68, %f204, %f66;
	sub.f32 	%f69, %f203, %f67;
	mul.f32 	%f70, %f69, %f69;
	fma.rn.f32 	%f71, %f68, %f68, %f70;
	add.f32 	%f72, %f71, 0f2B8CBCCC;
	div.rn.f32 	%f73, %f42, %f72;
	fma.rn.f32 	%f74, %f68, %f73, %f64;
	fma.rn.f32 	%f75, %f69, %f73, %f65;
	ld.global.v2.f32 	{%f76, %f77}, [%rd23];
	sub.f32 	%f78, %f204, %f76;
	sub.f32 	%f79, %f203, %f77;
	mul.f32 	%f80, %f79, %f79;
	fma.rn.f32 	%f81, %f78, %f78, %f80;
	add.f32 	%f82, %f81, 0f2B8CBCCC;
	div.rn.f32 	%f83, %f42, %f82;
	fma.rn.f32 	%f84, %f78, %f83, %f74;
	fma.rn.f32 	%f85, %f79, %f83, %f75;
	ld.global.v2.f32 	{%f86, %f87}, [%rd23+8];
	sub.f32 	%f88, %f204, %f86;
	sub.f32 	%f89, %f203, %f87;
	mul.f32 	%f90, %f89, %f89;
	fma.rn.f32 	%f91, %f88, %f88, %f90;
	add.f32 	%f92, %f91, 0f2B8CBCCC;
	div.rn.f32 	%f93, %f42, %f92;
	fma.rn.f32 	%f94, %f88, %f93, %f84;
	fma.rn.f32 	%f95, %f89, %f93, %f85;
	ld.global.v2.f32 	{%f96, %f97}, [%rd23+16];
	sub.f32 	%f98, %f204, %f96;
	sub.f32 	%f99, %f203, %f97;
	mul.f32 	%f100, %f99, %f99;
	fma.rn.f32 	%f101, %f98, %f98, %f100;
	add.f32 	%f102, %f101, 0f2B8CBCCC;
	div.rn.f32 	%f103, %f42, %f102;
	fma.rn.f32 	%f104, %f98, %f103, %f94;
	fma.rn.f32 	%f105, %f99, %f103, %f95;
	ld.global.v2.f32 	{%f106, %f107}, [%rd23+24];
	sub.f32 	%f108, %f204, %f106;
	sub.f32 	%f109, %f203, %f107;
	mul.f32 	%f110, %f109, %f109;
	fma.rn.f32 	%f111, %f108, %f108, %f110;
	add.f32 	%f112, %f111, 0f2B8CBCCC;
	div.rn.f32 	%f113, %f42, %f112;
	fma.rn.f32 	%f206, %f108, %f113, %f104;
	fma.rn.f32 	%f205, %f109, %f113, %f105;
	add.s32 	%r19, %r19, 8;
	add.s64 	%rd23, %rd23, 64;
	setp.ne.s32 	%p3, %r19, 0;
	@%p3 bra 	$L__BB1_4;
$L__BB1_5:
	setp.eq.s32 	%p4, %r2, 0;
	@%p4 bra 	$L__BB1_13;
	and.b32  	%r8, %r13, 3;
	setp.lt.u32 	%p5, %r2, 4;
	@%p5 bra 	$L__BB1_8;
	mul.wide.u32 	%rd12, %r21, 8;
	add.s64 	%rd13, %rd1, %rd12;
	ld.global.v2.f32 	{%f115, %f116}, [%rd13];
	sub.f32 	%f117, %f204, %f115;
	sub.f32 	%f118, %f203, %f116;
	mul.f32 	%f119, %f118, %f118;
	fma.rn.f32 	%f120, %f117, %f117, %f119;
	add.f32 	%f121, %f120, 0f2B8CBCCC;
	mov.f32 	%f122, 0f3089705F;
	div.rn.f32 	%f123, %f122, %f121;
	fma.rn.f32 	%f124, %f117, %f123, %f206;
	fma.rn.f32 	%f125, %f118, %f123, %f205;
	ld.global.v2.f32 	{%f126, %f127}, [%rd13+8];
	sub.f32 	%f128, %f204, %f126;
	sub.f32 	%f129, %f203, %f127;
	mul.f32 	%f130, %f129, %f129;
	fma.rn.f32 	%f131, %f128, %f128, %f130;
	add.f32 	%f132, %f131, 0f2B8CBCCC;
	div.rn.f32 	%f133, %f122, %f132;
	fma.rn.f32 	%f134, %f128, %f133, %f124;
	fma.rn.f32 	%f135, %f129, %f133, %f125;
	ld.global.v2.f32 	{%f136, %f137}, [%rd13+16];
	sub.f32 	%f138, %f204, %f136;
	sub.f32 	%f139, %f203, %f137;
	mul.f32 	%f140, %f139, %f139;
	fma.rn.f32 	%f141, %f138, %f138, %f140;
	add.f32 	%f142, %f141, 0f2B8CBCCC;
	div.rn.f32 	%f143, %f122, %f142;
	fma.rn.f32 	%f144, %f138, %f143, %f134;
	fma.rn.f32 	%f145, %f139, %f143, %f135;
	ld.global.v2.f32 	{%f146, %f147}, [%rd13+24];
	sub.f32 	%f148, %f204, %f146;
	sub.f32 	%f149, %f203, %f147;
	mul.f32 	%f150, %f149, %f149;
	fma.rn.f32 	%f151, %f148, %f148, %f150;
	add.f32 	%f152, %f151, 0f2B8CBCCC;
	div.rn.f32 	%f153, %f122, %f152;
	fma.rn.f32 	%f206, %f148, %f153, %f144;
	fma.rn.f32 	%f205, %f149, %f153, %f145;
	add.s32 	%r21, %r21, 4;
$L__BB1_8:
	setp.eq.s32 	%p6, %r8, 0;
	@%p6 bra 	$L__BB1_13;
	setp.eq.s32 	%p7, %r8, 1;
	@%p7 bra 	$L__BB1_11;
	mul.wide.u32 	%rd14, %r21, 8;
	add.s64 	%rd15, %rd1, %rd14;
	ld.global.v2.f32 	{%f155, %f156}, [%rd15];
	sub.f32 	%f157, %f204, %f155;
	sub.f32 	%f158, %f203, %f156;
	mul.f32 	%f159, %f158, %f158;
	fma.rn.f32 	%f160, %f157, %f157, %f159;
	add.f32 	%f161, %f160, 0f2B8CBCCC;
	mov.f32 	%f162, 0f3089705F;
	div.rn.f32 	%f163, %f162, %f161;
	fma.rn.f32 	%f164, %f157, %f163, %f206;
	fma.rn.f32 	%f165, %f158, %f163, %f205;
	ld.global.v2.f32 	{%f166, %f167}, [%rd15+8];
	sub.f32 	%f168, %f204, %f166;
	sub.f32 	%f169, %f203, %f167;
	mul.f32 	%f170, %f169, %f169;
	fma.rn.f32 	%f171, %f168, %f168, %f170;
	add.f32 	%f172, %f171, 0f2B8CBCCC;
	div.rn.f32 	%f173, %f162, %f172;
	fma.rn.f32 	%f206, %f168, %f173, %f164;
	fma.rn.f32 	%f205, %f169, %f173, %f165;
	add.s32 	%r21, %r21, 2;
$L__BB1_11:
	and.b32  	%r18, %r13, 1;
	setp.eq.b32 	%p8, %r18, 1;
	not.pred 	%p9, %p8;
	@%p9 bra 	$L__BB1_13;
	mul.wide.u32 	%rd16, %r21, 8;
	add.s64 	%rd17, %rd1, %rd16;
	ld.global.v2.f32 	{%f174, %f175}, [%rd17];
	sub.f32 	%f176, %f204, %f174;
	sub.f32 	%f177, %f203, %f175;
	mul.f32 	%f178, %f177, %f177;
	fma.rn.f32 	%f179, %f176, %f176, %f178;
	add.f32 	%f180, %f179, 0f2B8CBCCC;
	mov.f32 	%f181, 0f3089705F;
	div.rn.f32 	%f182, %f181, %f180;
	fma.rn.f32 	%f206, %f176, %f182, %f206;
	fma.rn.f32 	%f205, %f177, %f182, %f205;
$L__BB1_13:
	cvta.to.global.u64 	%rd18, %rd6;
	cvta.to.global.u64 	%rd19, %rd5;
	mul.wide.u32 	%rd20, %r1, 8;
	add.s64 	%rd21, %rd18, %rd20;
	ld.global.v2.f32 	{%f183, %f184}, [%rd21];
	sub.f32 	%f185, %f183, %f206;
	st.global.f32 	[%rd21], %f185;
	add.f32 	%f186, %f204, %f185;
	add.s64 	%rd22, %rd19, %rd20;
	sub.f32 	%f187, %f184, %f205;
	st.global.f32 	[%rd21+4], %f187;
	add.f32 	%f188, %f203, %f187;
	st.global.v2.f32 	[%rd22], {%f186, %f188};
	ret;

}
	// .globl	_Z8Compute2P6float2S0_S0_i
.visible .entry _Z8Compute2P6float2S0_S0_i(
	.param .u64 .ptr .align 1 _Z8Compute2P6float2S0_S0_i_param_0,
	.param .u64 .ptr .align 1 _Z8Compute2P6float2S0_S0_i_param_1,
	.param .u64 .ptr .align 1 _Z8Compute2P6float2S0_S0_i_param_2,
	.param .u32 _Z8Compute2P6float2S0_S0_i_param_3
)
{
	.reg .pred 	%p<6>;
	.reg .b32 	%r<19>;
	.reg .b32 	%f<371>;
	.reg .b64 	%rd<23>;

	ld.param.u64 	%rd10, [_Z8Compute2P6float2S0_S0_i_param_0];
	ld.param.u64 	%rd8, [_Z8Compute2P6float2S0_S0_i_param_1];
	ld.param.u64 	%rd9, [_Z8Compute2P6float2S0_S0_i_param_2];
	ld.param.u32 	%r11, [_Z8Compute2P6float2S0_S0_i_param_3];
	cvta.to.global.u64 	%rd1, %rd10;
	mov.u32 	%r12, %ctaid.x;
	mov.u32 	%r13, %ntid.x;
	mov.u32 	%r14, %tid.x;
	mad.lo.s32 	%r1, %r12, %r13, %r14;
	setp.gt.s32 	%p1, %r11, 0;
	@%p1 bra 	$L__BB2_2;
	mul.wide.u32 	%rd11, %r1, 8;
	add.s64 	%rd12, %rd1, %rd11;
	ld.global.v2.f32 	{%f368, %f367}, [%rd12];
	mov.f32 	%f369, 0f00000000;
	mov.f32 	%f370, %f369;
	bra.uni 	$L__BB2_8;
$L__BB2_2:
	mul.wide.u32 	%rd13, %r1, 8;
	add.s64 	%rd14, %rd1, %rd13;
	ld.global.v2.f32 	{%f368, %f367}, [%rd14];
	and.b32  	%r2, %r11, 31;
	setp.lt.u32 	%p2, %r11, 32;
	mov.f32 	%f370, 0f00000000;
	mov.b32 	%r17, 0;
	mov.f32 	%f369, %f370;
	@%p2 bra 	$L__BB2_5;
	and.b32  	%r17, %r11, 2147483616;
	neg.s32 	%r16, %r17;
	add.s64 	%rd21, %rd1, 128;
	mov.f32 	%f370, 0f00000000;
$L__BB2_4:
	.pragma "nounroll";
	ld.global.v2.f32 	{%f25, %f26}, [%rd21+-128];
	sub.f32 	%f27, %f368, %f25;
	sub.f32 	%f28, %f367, %f26;
	mul.f32 	%f29, %f28, %f28;
	fma.rn.f32 	%f30, %f27, %f27, %f29;
	add.f32 	%f31, %f30, 0f2B8CBCCC;
	mov.f32 	%f32, 0f2EDBE6FF;
	div.rn.f32 	%f33, %f32, %f31;
	fma.rn.f32 	%f34, %f27, %f33, %f370;
	fma.rn.f32 	%f35, %f28, %f33, %f369;
	ld.global.v2.f32 	{%f36, %f37}, [%rd21+-120];
	sub.f32 	%f38, %f368, %f36;
	sub.f32 	%f39, %f367, %f37;
	mul.f32 	%f40, %f39, %f39;
	fma.rn.f32 	%f41, %f38, %f38, %f40;
	add.f32 	%f42, %f41, 0f2B8CBCCC;
	div.rn.f32 	%f43, %f32, %f42;
	fma.rn.f32 	%f44, %f38, %f43, %f34;
	fma.rn.f32 	%f45, %f39, %f43, %f35;
	ld.global.v2.f32 	{%f46, %f47}, [%rd21+-112];
	sub.f32 	%f48, %f368, %f46;
	sub.f32 	%f49, %f367, %f47;
	mul.f32 	%f50, %f49, %f49;
	fma.rn.f32 	%f51, %f48, %f48, %f50;
	add.f32 	%f52, %f51, 0f2B8CBCCC;
	div.rn.f32 	%f53, %f32, %f52;
	fma.rn.f32 	%f54, %f48, %f53, %f44;
	fma.rn.f32 	%f55, %f49, %f53, %f45;
	ld.global.v2.f32 	{%f56, %f57}, [%rd21+-104];
	sub.f32 	%f58, %f368, %f56;
	sub.f32 	%f59, %f367, %f57;
	mul.f32 	%f60, %f59, %f59;
	fma.rn.f32 	%f61, %f58, %f58, %f60;
	add.f32 	%f62, %f61, 0f2B8CBCCC;
	div.rn.f32 	%f63, %f32, %f62;
	fma.rn.f32 	%f64, %f58, %f63, %f54;
	fma.rn.f32 	%f65, %f59, %f63, %f55;
	ld.global.v2.f32 	{%f66, %f67}, [%rd21+-96];
	sub.f32 	%f68, %f368, %f66;
	sub.f32 	%f69, %f367, %f67;
	mul.f32 	%f70, %f69, %f69;
	fma.rn.f32 	%f71, %f68, %f68, %f70;
	add.f32 	%f72, %f71, 0f2B8CBCCC;
	div.rn.f32 	%f73, %f32, %f72;
	fma.rn.f32 	%f74, %f68, %f73, %f64;
	fma.rn.f32 	%f75, %f69, %f73, %f65;
	ld.global.v2.f32 	{%f76, %f77}, [%rd21+-88];
	sub.f32 	%f78, %f368, %f76;
	sub.f32 	%f79, %f367, %f77;
	mul.f32 	%f80, %f79, %f79;
	fma.rn.f32 	%f81, %f78, %f78, %f80;
	add.f32 	%f82, %f81, 0f2B8CBCCC;
	div.rn.f32 	%f83, %f32, %f82;
	fma.rn.f32 	%f84, %f78, %f83, %f74;
	fma.rn.f32 	%f85, %f79, %f83, %f75;
	ld.global.v2.f32 	{%f86, %f87}, [%rd21+-80];
	sub.f32 	%f88, %f368, %f86;
	sub.f32 	%f89, %f367, %f87;
	mul.f32 	%f90, %f89, %f89;
	fma.rn.f32 	%f91, %f88, %f88, %f90;
	add.f32 	%f92, %f91, 0f2B8CBCCC;
	div.rn.f32 	%f93, %f32, %f92;
	fma.rn.f32 	%f94, %f88, %f93, %f84;
	fma.rn.f32 	%f95, %f89, %f93, %f85;
	ld.global.v2.f32 	{%f96, %f97}, [%rd21+-72];
	sub.f32 	%f98, %f368, %f96;
	sub.f32 	%f99, %f367, %f97;
	mul.f32 	%f100, %f99, %f99;
	fma.rn.f32 	%f101, %f98, %f98, %f100;
	add.f32 	%f102, %f101, 0f2B8CBCCC;
	div.rn.f32 	%f103, %f32, %f102;
	fma.rn.f32 	%f104, %f98, %f103, %f94;
	fma.rn.f32 	%f105, %f99, %f103, %f95;
	ld.global.v2.f32 	{%f106, %f107}, [%rd21+-64];
	sub.f32 	%f108, %f368, %f106;
	sub.f32 	%f109, %f367, %f107;
	mul.f32 	%f110, %f109, %f109;
	fma.rn.f32 	%f111, %f108, %f108, %f110;
	add.f32 	%f112, %f111, 0f2B8CBCCC;
	div.rn.f32 	%f113, %f32, %f112;
	fma.rn.f32 	%f114, %f108, %f113, %f104;
	fma.rn.f32 	%f115, %f109, %f113, %f105;
	ld.global.v2.f32 	{%f116, %f117}, [%rd21+-56];
	sub.f32 	%f118, %f368, %f116;
	sub.f32 	%f119, %f367, %f117;
	mul.f32 	%f120, %f119, %f119;
	fma.rn.f32 	%f121, %f118, %f118, %f120;
	add.f32 	%f122, %f121, 0f2B8CBCCC;
	div.rn.f32 	%f123, %f32, %f122;
	fma.rn.f32 	%f124, %f118, %f123, %f114;
	fma.rn.f32 	%f125, %f119, %f123, %f115;
	ld.global.v2.f32 	{%f126, %f127}, [%rd21+-48];
	sub.f32 	%f128, %f368, %f126;
	sub.f32 	%f129, %f367, %f127;
	mul.f32 	%f130, %f129, %f129;
	fma.rn.f32 	%f131, %f128, %f128, %f130;
	add.f32 	%f132, %f131, 0f2B8CBCCC;
	div.rn.f32 	%f133, %f32, %f132;
	fma.rn.f32 	%f134, %f128, %f133, %f124;
	fma.rn.f32 	%f135, %f129, %f133, %f125;
	ld.global.v2.f32 	{%f136, %f137}, [%rd21+-40];
	sub.f32 	%f138, %f368, %f136;
	sub.f32 	%f139, %f367, %f137;
	mul.f32 	%f140, %f139, %f139;
	fma.rn.f32 	%f141, %f138, %f138, %f140;
	add.f32 	%f142, %f141, 0f2B8CBCCC;
	div.rn.f32 	%f143, %f32, %f142;
	fma.rn.f32 	%f144, %f138, %f143, %f134;
	fma.rn.f32 	%f145, %f139, %f143, %f135;
	ld.global.v2.f32 	{%f146, %f147}, [%rd21+-32];
	sub.f32 	%f148, %f368, %f146;
	sub.f32 	%f149, %f367, %f147;
	mul.f32 	%f150, %f149, %f149;
	fma.rn.f32 	%f151, %f148, %f148, %f150;
	add.f32 	%f152, %f151, 0f2B8CBCCC;
	div.rn.f32 	%f153, %f32, %f152;
	fma.rn.f32 	%f154, %f148, %f153, %f144;
	fma.rn.f32 	%f155, %f149, %f153, %f145;
	ld.global.v2.f32 	{%f156, %f157}, [%rd21+-24];
	sub.f32 	%f158, %f368, %f156;
	sub.f32 	%f159, %f367, %f157;
	mul.f32 	%f160, %f159, %f159;
	fma.rn.f32 	%f161, %f158, %f158, %f160;
	add.f32 	%f162, %f161, 0f2B8CBCCC;
	div.rn.f32 	%f163, %f32, %f162;
	fma.rn.f32 	%f164, %f158, %f163, %f154;
	fma.rn.f32 	%f165, %f159, %f163, %f155;
	ld.global.v2.f32 	{%f166, %f167}, [%rd21+-16];
	sub.f32 	%f168, %f368, %f166;
	sub.f32 	%f169, %f367, %f167;
	mul.f32 	%f170, %f169, %f169;
	fma.rn.f32 	%f171, %f168, %f168, %f170;
	add.f32 	%f172, %f171, 0f2B8CBCCC;
	div.rn.f32 	%f173, %f32, %f172;
	fma.rn.f32 	%f174, %f168, %f173, %f164;
	fma.rn.f32 	%f175, %f169, %f173, %f165;
	ld.global.v2.f32 	{%f176, %f177}, [%rd21+-8];
	sub.f32 	%f178, %f368, %f176;
	sub.f32 	%f179, %f367, %f177;
	mul.f32 	%f180, %f179, %f179;
	fma.rn.f32 	%f181, %f178, %f178, %f180;
	add.f32 	%f182, %f181, 0f2B8CBCCC;
	div.rn.f32 	%f183, %f32, %f182;
	fma.rn.f32 	%f184, %f178, %f183, %f174;
	fma.rn.f32 	%f185, %f179, %f183, %f175;
	ld.global.v2.f32 	{%f186, %f187}, [%rd21];
	sub.f32 	%f188, %f368, %f186;
	sub.f32 	%f189, %f367, %f187;
	mul.f32 	%f190, %f189, %f189;
	fma.rn.f32 	%f191, %f188, %f188, %f190;
	add.f32 	%f192, %f191, 0f2B8CBCCC;
	div.rn.f32 	%f193, %f32, %f192;
	fma.rn.f32 	%f194, %f188, %f193, %f184;
	fma.rn.f32 	%f195, %f189, %f193, %f185;
	ld.global.v2.f32 	{%f196, %f197}, [%rd21+8];
	sub.f32 	%f198, %f368, %f196;
	sub.f32 	%f199, %f367, %f197;
	mul.f32 	%f200, %f199, %f199;
	fma.rn.f32 	%f201, %f198, %f198, %f200;
	add.f32 	%f202, %f201, 0f2B8CBCCC;
	div.rn.f32 	%f203, %f32, %f202;
	fma.rn.f32 	%f204, %f198, %f203, %f194;
	fma.rn.f32 	%f205, %f199, %f203, %f195;
	ld.global.v2.f32 	{%f206, %f207}, [%rd21+16];
	sub.f32 	%f208, %f368, %f206;
	sub.f32 	%f209, %f367, %f207;
	mul.f32 	%f210, %f209, %f209;
	fma.rn.f32 	%f211, %f208, %f208, %f210;
	add.f32 	%f212, %f211, 0f2B8CBCCC;
	div.rn.f32 	%f213, %f32, %f212;
	fma.rn.f32 	%f214, %f208, %f213, %f204;
	fma.rn.f32 	%f215, %f209, %f213, %f205;
	ld.global.v2.f32 	{%f216, %f217}, [%rd21+24];
	sub.f32 	%f218, %f368, %f216;
	sub.f32 	%f219, %f367, %f217;
	mul.f32 	%f220, %f219, %f219;
	fma.rn.f32 	%f221, %f218, %f218, %f220;
	add.f32 	%f222, %f221, 0f2B8CBCCC;
	div.rn.f32 	%f223, %f32, %f222;
	fma.rn.f32 	%f224, %f218, %f223, %f214;
	fma.rn.f32 	%f225, %f219, %f223, %f215;
	ld.global.v2.f32 	{%f226, %f227}, [%rd21+32];
	sub.f32 	%f228, %f368, %f226;
	sub.f32 	%f229, %f367, %f227;
	mul.f32 	%f230, %f229, %f229;
	fma.rn.f32 	%f231, %f228, %f228, %f230;
	add.f32 	%f232, %f231, 0f2B8CBCCC;
	div.rn.f32 	%f233, %f32, %f232;
	fma.rn.f32 	%f234, %f228, %f233, %f224;
	fma.rn.f32 	%f235, %f229, %f233, %f225;
	ld.global.v2.f32 	{%f236, %f237}, [%rd21+40];
	sub.f32 	%f238, %f368, %f236;
	sub.f32 	%f239, %f367, %f237;
	mul.f32 	%f240, %f239, %f239;
	fma.rn.f32 	%f241, %f238, %f238, %f240;
	add.f32 	%f242, %f241, 0f2B8CBCCC;
	div.rn.f32 	%f243, %f32, %f242;
	fma.rn.f32 	%f244, %f238, %f243, %f234;
	fma.rn.f32 	%f245, %f239, %f243, %f235;
	ld.global.v2.f32 	{%f246, %f247}, [%rd21+48];
	sub.f32 	%f248, %f368, %f246;
	sub.f32 	%f249, %f367, %f247;
	mul.f32 	%f250, %f249, %f249;
	fma.rn.f32 	%f251, %f248, %f248, %f250;
	add.f32 	%f252, %f251, 0f2B8CBCCC;
	div.rn.f32 	%f253, %f32, %f252;
	fma.rn.f32 	%f254, %f248, %f253, %f244;
	fma.rn.f32 	%f255, %f249, %f253, %f245;
	ld.global.v2.f32 	{%f256, %f257}, [%rd21+56];
	sub.f32 	%f258, %f368, %f256;
	sub.f32 	%f259, %f367, %f257;
	mul.f32 	%f260, %f259, %f259;
	fma.rn.f32 	%f261, %f258, %f258, %f260;
	add.f32 	%f262, %f261, 0f2B8CBCCC;
	div.rn.f32 	%f263, %f32, %f262;
	fma.rn.f32 	%f264, %f258, %f263, %f254;
	fma.rn.f32 	%f265, %f259, %f263, %f255;
	ld.global.v2.f32 	{%f266, %f267}, [%rd21+64];
	sub.f32 	%f268, %f368, %f266;
	sub.f32 	%f269, %f367, %f267;
	mul.f32 	%f270, %f269, %f269;
	fma.rn.f32 	%f271, %f268, %f268, %f270;
	add.f32 	%f272, %f271, 0f2B8CBCCC;
	div.rn.f32 	%f273, %f32, %f272;
	fma.rn.f32 	%f274, %f268, %f273, %f264;
	fma.rn.f32 	%f275, %f269, %f273, %f265;
	ld.global.v2.f32 	{%f276, %f277}, [%rd21+72];
	sub.f32 	%f278, %f368, %f276;
	sub.f32 	%f279, %f367, %f277;
	mul.f32 	%f280, %f279, %f279;
	fma.rn.f32 	%f281, %f278, %f278, %f280;
	add.f32 	%f282, %f281, 0f2B8CBCCC;
	div.rn.f32 	%f283, %f32, %f282;
	fma.rn.f32 	%f284, %f278, %f283, %f274;
	fma.rn.f32 	%f285, %f279, %f283, %f275;
	ld.global.v2.f32 	{%f286, %f287}, [%rd21+80];
	sub.f32 	%f288, %f368, %f286;
	sub.f32 	%f289, %f367, %f287;
	mul.f32 	%f290, %f289, %f289;
	fma.rn.f32 	%f291, %f288, %f288, %f290;
	add.f32 	%f292, %f291, 0f2B8CBCCC;
	div.rn.f32 	%f293, %f32, %f292;
	fma.rn.f32 	%f294, %f288, %f293, %f284;
	fma.rn.f32 	%f295, %f289, %f293, %f285;
	ld.global.v2.f32 	{%f296, %f297}, [%rd21+88];
	sub.f32 	%f298, %f368, %f296;
	sub.f32 	%f299, %f367, %f297;
	mul.f32 	%f300, %f299, %f299;
	fma.rn.f32 	%f301, %f298, %f298, %f300;
	add.f32 	%f302, %f301, 0f2B8CBCCC;
	div.rn.f32 	%f303, %f32, %f302;
	fma.rn.f32 	%f304, %f298, %f303, %f294;
	fma.rn.f32 	%f305, %f299, %f303, %f295;
	ld.global.v2.f32 	{%f306, %f307}, [%rd21+96];
	sub.f32 	%f308, %f368, %f306;
	sub.f32 	%f309, %f367, %f307;
	mul.f32 	%f310, %f309, %f309;
	fma.rn.f32 	%f311, %f308, %f308, %f310;
	add.f32 	%f312, %f311, 0f2B8CBCCC;
	div.rn.f32 	%f313, %f32, %f312;
	fma.rn.f32 	%f314, %f308, %f313, %f304;
	fma.rn.f32 	%f315, %f309, %f313, %f305;
	ld.global.v2.f32 	{%f316, %f317}, [%rd21+104];
	sub.f32 	%f318, %f368, %f316;
	sub.f32 	%f319, %f367, %f317;
	mul.f32 	%f320, %f319, %f319;
	fma.rn.f32 	%f321, %f318, %f318, %f320;
	add.f32 	%f322, %f321, 0f2B8CBCCC;
	div.rn.f32 	%f323, %f32, %f322;
	fma.rn.f32 	%f324, %f318, %f323, %f314;
	fma.rn.f32 	%f325, %f319, %f323, %f315;
	ld.global.v2.f32 	{%f326, %f327}, [%rd21+112];
	sub.f32 	%f328, %f368, %f326;
	sub.f32 	%f329, %f367, %f327;
	mul.f32 	%f330, %f329, %f329;
	fma.rn.f32 	%f331, %f328, %f328, %f330;
	add.f32 	%f332, %f331, 0f2B8CBCCC;
	div.rn.f32 	%f333, %f32, %f332;
	fma.rn.f32 	%f334, %f328, %f333, %f324;
	fma.rn.f32 	%f335, %f329, %f333, %f325;
	ld.global.v2.f32 	{%f336, %f337}, [%rd21+120];
	sub.f32 	%f338, %f368, %f336;
	sub.f32 	%f339, %f367, %f337;
	mul.f32 	%f340, %f339, %f339;
	fma.rn.f32 	%f341, %f338, %f338, %f340;
	add.f32 	%f342, %f341, 0f2B8CBCCC;
	div.rn.f32 	%f343, %f32, %f342;
	fma.rn.f32 	%f370, %f338, %f343, %f334;
	fma.rn.f32 	%f369, %f339, %f343, %f335;
	add.s32 	%r16, %r16, 32;
	add.s64 	%rd21, %rd21, 256;
	setp.ne.s32 	%p3, %r16, 0;
	@%p3 bra 	$L__BB2_4;
$L__BB2_5:
	setp.eq.s32 	%p4, %r2, 0;
	@%p4 bra 	$L__BB2_8;
	mul.wide.u32 	%rd15, %r17, 8;
	add.s64 	%rd22, %rd1, %rd15;
	neg.s32 	%r18, %r2;
$L__BB2_7:
	.pragma "nounroll";
	ld.global.v2.f32 	{%f344, %f345}, [%rd22];
	sub.f32 	%f346, %f368, %f344;
	sub.f32 	%f347, %f367, %f345;
	mul.f32 	%f348, %f347, %f347;
	fma.rn.f32 	%f349, %f346, %f346, %f348;
	add.f32 	%f350, %f349, 0f2B8CBCCC;
	mov.f32 	%f351, 0f2EDBE6FF;
	div.rn.f32 	%f352, %f351, %f350;
	fma.rn.f32 	%f370, %f346, %f352, %f370;
	fma.rn.f32 	%f369, %f347, %f352, %f369;
	add.s64 	%rd22, %rd22, 8;
	add.s32 	%r18, %r18, 1;
	setp.ne.s32 	%p5, %r18, 0;
	@%p5 bra 	$L__BB2_7;
$L__BB2_8:
	cvta.to.global.u64 	%rd16, %rd9;
	cvta.to.global.u64 	%rd17, %rd8;
	mul.wide.u32 	%rd18, %r1, 8;
	add.s64 	%rd19, %rd16, %rd18;
	ld.global.v2.f32 	{%f353, %f354}, [%rd19];
	sub.f32 	%f355, %f353, %f370;
	st.global.f32 	[%rd19], %f355;
	add.f32 	%f356, %f368, %f355;
	add.s64 	%rd20, %rd17, %rd18;
	sub.f32 	%f357, %f354, %f369;
	st.global.f32 	[%rd19+4], %f357;
	add.f32 	%f358, %f367, %f357;
	st.global.v2.f32 	[%rd20], {%f356, %f358};
	ret;

}
	// .globl	_Z8Compute3P6float2S0_S0_i
.visible .entry _Z8Compute3P6float2S0_S0_i(
	.param .u64 .ptr .align 1 _Z8Compute3P6float2S0_S0_i_param_0,
	.param .u64 .ptr .align 1 _Z8Compute3P6float2S0_S0_i_param_1,
	.param .u64 .ptr .align 1 _Z8Compute3P6float2S0_S0_i_param_2,
	.param .u32 _Z8Compute3P6float2S0_S0_i_param_3
)
{
	.reg .pred 	%p<7>;
	.reg .b32 	%r<39>;
	.reg .b32 	%f<369>;
	.reg .b64 	%rd<14>;
	// demoted variable
	.shared .align 8 .b8 _ZZ8Compute3P6float2S0_S0_iE4them[512];
	ld.param.u64 	%rd4, [_Z8Compute3P6float2S0_S0_i_param_0];
	ld.param.u64 	%rd2, [_Z8Compute3P6float2S0_S0_i_param_1];
	ld.param.u64 	%rd3, [_Z8Compute3P6float2S0_S0_i_param_2];
	ld.param.u32 	%r19, [_Z8Compute3P6float2S0_S0_i_param_3];
	cvta.to.global.u64 	%rd1, %rd4;
	mov.u32 	%r20, %ctaid.x;
	mov.u32 	%r1, %ntid.x;
	mov.u32 	%r2, %tid.x;
	mad.lo.s32 	%r3, %r20, %r1, %r2;
	setp.ge.s32 	%p1, %r3, %r19;
	@%p1 bra 	$L__BB3_10;
	mul.wide.s32 	%rd5, %r3, 8;
	add.s64 	%rd6, %rd1, %rd5;
	ld.global.nc.v2.f32 	{%f1, %f2}, [%rd6];
	shl.b32 	%r22, %r2, 3;
	mov.u32 	%r23, _ZZ8Compute3P6float2S0_S0_iE4them;
	add.s32 	%r4, %r23, %r22;
	and.b32  	%r5, %r1, 31;
	and.b32  	%r6, %r1, 2016;
	and.b32  	%r24, %r1, -32;
	neg.s32 	%r7, %r24;
	mov.f32 	%f361, 0f00000000;
	mov.b32 	%r33, 0;
	mov.f32 	%f362, %f361;
$L__BB3_2:
	setp.lt.u32 	%p2, %r1, 32;
	mad.lo.s32 	%r26, %r33, %r1, %r2;
	mul.wide.u32 	%rd7, %r26, 8;
	add.s64 	%rd8, %rd1, %rd7;
	ld.global.nc.v2.f32 	{%f21, %f22}, [%rd8];
	st.shared.v2.f32 	[%r4], {%f21, %f22};
	barrier.sync 	0;
	mov.b32 	%r37, 0;
	@%p2 bra 	$L__BB3_5;
	add.s32 	%r34, %r23, 128;
	mov.u32 	%r35, %r7;
$L__BB3_4:
	.pragma "nounroll";
	ld.shared.v2.f32 	{%f23, %f24}, [%r34+-128];
	sub.f32 	%f25, %f1, %f23;
	sub.f32 	%f26, %f2, %f24;
	mul.f32 	%f27, %f26, %f26;
	fma.rn.f32 	%f28, %f25, %f25, %f27;
	add.f32 	%f29, %f28, 0f2B8CBCCC;
	mov.f32 	%f30, 0f322BCC77;
	div.rn.f32 	%f31, %f30, %f29;
	fma.rn.f32 	%f32, %f25, %f31, %f361;
	fma.rn.f32 	%f33, %f26, %f31, %f362;
	ld.shared.v2.f32 	{%f34, %f35}, [%r34+-120];
	sub.f32 	%f36, %f1, %f34;
	sub.f32 	%f37, %f2, %f35;
	mul.f32 	%f38, %f37, %f37;
	fma.rn.f32 	%f39, %f36, %f36, %f38;
	add.f32 	%f40, %f39, 0f2B8CBCCC;
	div.rn.f32 	%f41, %f30, %f40;
	fma.rn.f32 	%f42, %f36, %f41, %f32;
	fma.rn.f32 	%f43, %f37, %f41, %f33;
	ld.shared.v2.f32 	{%f44, %f45}, [%r34+-112];
	sub.f32 	%f46, %f1, %f44;
	sub.f32 	%f47, %f2, %f45;
	mul.f32 	%f48, %f47, %f47;
	fma.rn.f32 	%f49, %f46, %f46, %f48;
	add.f32 	%f50, %f49, 0f2B8CBCCC;
	div.rn.f32 	%f51, %f30, %f50;
	fma.rn.f32 	%f52, %f46, %f51, %f42;
	fma.rn.f32 	%f53, %f47, %f51, %f43;
	ld.shared.v2.f32 	{%f54, %f55}, [%r34+-104];
	sub.f32 	%f56, %f1, %f54;
	sub.f32 	%f57, %f2, %f55;
	mul.f32 	%f58, %f57, %f57;
	fma.rn.f32 	%f59, %f56, %f56, %f58;
	add.f32 	%f60, %f59, 0f2B8CBCCC;
	div.rn.f32 	%f61, %f30, %f60;
	fma.rn.f32 	%f62, %f56, %f61, %f52;
	fma.rn.f32 	%f63, %f57, %f61, %f53;
	ld.shared.v2.f32 	{%f64, %f65}, [%r34+-96];
	sub.f32 	%f66, %f1, %f64;
	sub.f32 	%f67, %f2, %f65;
	mul.f32 	%f68, %f67, %f67;
	fma.rn.f32 	%f69, %f66, %f66, %f68;
	add.f32 	%f70, %f69, 0f2B8CBCCC;
	div.rn.f32 	%f71, %f30, %f70;
	fma.rn.f32 	%f72, %f66, %f71, %f62;
	fma.rn.f32 	%f73, %f67, %f71, %f63;
	ld.shared.v2.f32 	{%f74, %f75}, [%r34+-88];
	sub.f32 	%f76, %f1, %f74;
	sub.f32 	%f77, %f2, %f75;
	mul.f32 	%f78, %f77, %f77;
	fma.rn.f32 	%f79, %f76, %f76, %f78;
	add.f32 	%f80, %f79, 0f2B8CBCCC;
	div.rn.f32 	%f81, %f30, %f80;
	fma.rn.f32 	%f82, %f76, %f81, %f72;
	fma.rn.f32 	%f83, %f77, %f81, %f73;
	ld.shared.v2.f32 	{%f84, %f85}, [%r34+-80];
	sub.f32 	%f86, %f1, %f84;
	sub.f32 	%f87, %f2, %f85;
	mul.f32 	%f88, %f87, %f87;
	fma.rn.f32 	%f89, %f86, %f86, %f88;
	add.f32 	%f90, %f89, 0f2B8CBCCC;
	div.rn.f32 	%f91, %f30, %f90;
	fma.rn.f32 	%f92, %f86, %f91, %f82;
	fma.rn.f32 	%f93, %f87, %f91, %f83;
	ld.shared.v2.f32 	{%f94, %f95}, [%r34+-72];
	sub.f32 	%f96, %f1, %f94;
	sub.f32 	%f97, %f2, %f95;
	mul.f32 	%f98, %f97, %f97;
	fma.rn.f32 	%f99, %f96, %f96, %f98;
	add.f32 	%f100, %f99, 0f2B8CBCCC;
	div.rn.f32 	%f101, %f30, %f100;
	fma.rn.f32 	%f102, %f96, %f101, %f92;
	fma.rn.f32 	%f103, %f97, %f101, %f93;
	ld.shared.v2.f32 	{%f104, %f105}, [%r34+-64];
	sub.f32 	%f106, %f1, %f104;
	sub.f32 	%f107, %f2, %f105;
	mul.f32 	%f108, %f107, %f107;
	fma.rn.f32 	%f109, %f106, %f106, %f108;
	add.f32 	%f110, %f109, 0f2B8CBCCC;
	div.rn.f32 	%f111, %f30, %f110;
	fma.rn.f32 	%f112, %f106, %f111, %f102;
	fma.rn.f32 	%f113, %f107, %f111, %f103;
	ld.shared.v2.f32 	{%f114, %f115}, [%r34+-56];
	sub.f32 	%f116, %f1, %f114;
	sub.f32 	%f117, %f2, %f115;
	mul.f32 	%f118, %f117, %f117;
	fma.rn.f32 	%f119, %f116, %f116, %f118;
	add.f32 	%f120, %f119, 0f2B8CBCCC;
	div.rn.f32 	%f121, %f30, %f120;
	fma.rn.f32 	%f122, %f116, %f121, %f112;
	fma.rn.f32 	%f123, %f117, %f121, %f113;
	ld.shared.v2.f32 	{%f124, %f125}, [%r34+-48];
	sub.f32 	%f126, %f1, %f124;
	sub.f32 	%f127, %f2, %f125;
	mul.f32 	%f128, %f127, %f127;
	fma.rn.f32 	%f129, %f126, %f126, %f128;
	add.f32 	%f130, %f129, 0f2B8CBCCC;
	div.rn.f32 	%f131, %f30, %f130;
	fma.rn.f32 	%f132, %f126, %f131, %f122;
	fma.rn.f32 	%f133, %f127, %f131, %f123;
	ld.shared.v2.f32 	{%f134, %f135}, [%r34+-40];
	sub.f32 	%f136, %f1, %f134;
	sub.f32 	%f137, %f2, %f135;
	mul.f32 	%f138, %f137, %f137;
	fma.rn.f32 	%f139, %f136, %f136, %f138;
	add.f32 	%f140, %f139, 0f2B8CBCCC;
	div.rn.f32 	%f141, %f30, %f140;
	fma.rn.f32 	%f142, %f136, %f141, %f132;
	fma.rn.f32 	%f143, %f137, %f141, %f133;
	ld.shared.v2.f32 	{%f144, %f145}, [%r34+-32];
	sub.f32 	%f146, %f1, %f144;
	sub.f32 	%f147, %f2, %f145;
	mul.f32 	%f148, %f147, %f147;
	fma.rn.f32 	%f149, %f146, %f146, %f148;
	add.f32 	%f150, %f149, 0f2B8CBCCC;
	div.rn.f32 	%f151, %f30, %f150;
	fma.rn.f32 	%f152, %f146, %f151, %f142;
	fma.rn.f32 	%f153, %f147, %f151, %f143;
	ld.shared.v2.f32 	{%f154, %f155}, [%r34+-24];
	sub.f32 	%f156, %f1, %f154;
	sub.f32 	%f157, %f2, %f155;
	mul.f32 	%f158, %f157, %f157;
	fma.rn.f32 	%f159, %f156, %f156, %f158;
	add.f32 	%f160, %f159, 0f2B8CBCCC;
	div.rn.f32 	%f161, %f30, %f160;
	fma.rn.f32 	%f162, %f156, %f161, %f152;
	fma.rn.f32 	%f163, %f157, %f161, %f153;
	ld.shared.v2.f32 	{%f164, %f165}, [%r34+-16];
	sub.f32 	%f166, %f1, %f164;
	sub.f32 	%f167, %f2, %f165;
	mul.f32 	%f168, %f167, %f167;
	fma.rn.f32 	%f169, %f166, %f166, %f168;
	add.f32 	%f170, %f169, 0f2B8CBCCC;
	div.rn.f32 	%f171, %f30, %f170;
	fma.rn.f32 	%f172, %f166, %f171, %f162;
	fma.rn.f32 	%f173, %f167, %f171, %f163;
	ld.shared.v2.f32 	{%f174, %f175}, [%r34+-8];
	sub.f32 	%f176, %f1, %f174;
	sub.f32 	%f177, %f2, %f175;
	mul.f32 	%f178, %f177, %f177;
	fma.rn.f32 	%f179, %f176, %f176, %f178;
	add.f32 	%f180, %f179, 0f2B8CBCCC;
	div.rn.f32 	%f181, %f30, %f180;
	fma.rn.f32 	%f182, %f176, %f181, %f172;
	fma.rn.f32 	%f183, %f177, %f181, %f173;
	ld.shared.v2.f32 	{%f184, %f185}, [%r34];
	sub.f32 	%f186, %f1, %f184;
	sub.f32 	%f187, %f2, %f185;
	mul.f32 	%f188, %f187, %f187;
	fma.rn.f32 	%f189, %f186, %f186, %f188;
	add.f32 	%f190, %f189, 0f2B8CBCCC;
	div.rn.f32 	%f191, %f30, %f190;
	fma.rn.f32 	%f192, %f186, %f191, %f182;
	fma.rn.f32 	%f193, %f187, %f191, %f183;
	ld.shared.v2.f32 	{%f194, %f195}, [%r34+8];
	sub.f32 	%f196, %f1, %f194;
	sub.f32 	%f197, %f2, %f195;
	mul.f32 	%f198, %f197, %f197;
	fma.rn.f32 	%f199, %f196, %f196, %f198;
	add.f32 	%f200, %f199, 0f2B8CBCCC;
	div.rn.f32 	%f201, %f30, %f200;
	fma.rn.f32 	%f202, %f196, %f201, %f192;
	fma.rn.f32 	%f203, %f197, %f201, %f193;
	ld.shared.v2.f32 	{%f204, %f205}, [%r34+16];
	sub.f32 	%f206, %f1, %f204;
	sub.f32 	%f207, %f2, %f205;
	mul.f32 	%f208, %f207, %f207;
	fma.rn.f32 	%f209, %f206, %f206, %f208;
	add.f32 	%f210, %f209, 0f2B8CBCCC;
	div.rn.f32 	%f211, %f30, %f210;
	fma.rn.f32 	%f212, %f206, %f211, %f202;
	fma.rn.f32 	%f213, %f207, %f211, %f203;
	ld.shared.v2.f32 	{%f214, %f215}, [%r34+24];
	sub.f32 	%f216, %f1, %f214;
	sub.f32 	%f217, %f2, %f215;
	mul.f32 	%f218, %f217, %f217;
	fma.rn.f32 	%f219, %f216, %f216, %f218;
	add.f32 	%f220, %f219, 0f2B8CBCCC;
	div.rn.f32 	%f221, %f30, %f220;
	fma.rn.f32 	%f222, %f216, %f221, %f212;
	fma.rn.f32 	%f223, %f217, %f221, %f213;
	ld.shared.v2.f32 	{%f224, %f225}, [%r34+32];
	sub.f32 	%f226, %f1, %f224;
	sub.f32 	%f227, %f2, %f225;
	mul.f32 	%f228, %f227, %f227;
	fma.rn.f32 	%f229, %f226, %f226, %f228;
	add.f32 	%f230, %f229, 0f2B8CBCCC;
	div.rn.f32 	%f231, %f30, %f230;
	fma.rn.f32 	%f232, %f226, %f231, %f222;
	fma.rn.f32 	%f233, %f227, %f231, %f223;
	ld.shared.v2.f32 	{%f234, %f235}, [%r34+40];
	sub.f32 	%f236, %f1, %f234;
	sub.f32 	%f237, %f2, %f235;
	mul.f32 	%f238, %f237, %f237;
	fma.rn.f32 	%f239, %f236, %f236, %f238;
	add.f32 	%f240, %f239, 0f2B8CBCCC;
	div.rn.f32 	%f241, %f30, %f240;
	fma.rn.f32 	%f242, %f236, %f241, %f232;
	fma.rn.f32 	%f243, %f237, %f241, %f233;
	ld.shared.v2.f32 	{%f244, %f245}, [%r34+48];
	sub.f32 	%f246, %f1, %f244;
	sub.f32 	%f247, %f2, %f245;
	mul.f32 	%f248, %f247, %f247;
	fma.rn.f32 	%f249, %f246, %f246, %f248;
	add.f32 	%f250, %f249, 0f2B8CBCCC;
	div.rn.f32 	%f251, %f30, %f250;
	fma.rn.f32 	%f252, %f246, %f251, %f242;
	fma.rn.f32 	%f253, %f247, %f251, %f243;
	ld.shared.v2.f32 	{%f254, %f255}, [%r34+56];
	sub.f32 	%f256, %f1, %f254;
	sub.f32 	%f257, %f2, %f255;
	mul.f32 	%f258, %f257, %f257;
	fma.rn.f32 	%f259, %f256, %f256, %f258;
	add.f32 	%f260, %f259, 0f2B8CBCCC;
	div.rn.f32 	%f261, %f30, %f260;
	fma.rn.f32 	%f262, %f256, %f261, %f252;
	fma.rn.f32 	%f263, %f257, %f261, %f253;
	ld.shared.v2.f32 	{%f264, %f265}, [%r34+64];
	sub.f32 	%f266, %f1, %f264;
	sub.f32 	%f267, %f2, %f265;
	mul.f32 	%f268, %f267, %f267;
	fma.rn.f32 	%f269, %f266, %f266, %f268;
	add.f32 	%f270, %f269, 0f2B8CBCCC;
	div.rn.f32 	%f271, %f30, %f270;
	fma.rn.f32 	%f272, %f266, %f271, %f262;
	fma.rn.f32 	%f273, %f267, %f271, %f263;
	ld.shared.v2.f32 	{%f274, %f275}, [%r34+72];
	sub.f32 	%f276, %f1, %f274;
	sub.f32 	%f277, %f2, %f275;
	mul.f32 	%f278, %f277, %f277;
	fma.rn.f32 	%f279, %f276, %f276, %f278;
	add.f32 	%f280, %f279, 0f2B8CBCCC;
	div.rn.f32 	%f281, %f30, %f280;
	fma.rn.f32 	%f282, %f276, %f281, %f272;
	fma.rn.f32 	%f283, %f277, %f281, %f273;
	ld.shared.v2.f32 	{%f284, %f285}, [%r34+80];
	sub.f32 	%f286, %f1, %f284;
	sub.f32 	%f287, %f2, %f285;
	mul.f32 	%f288, %f287, %f287;
	fma.rn.f32 	%f289, %f286, %f286, %f288;
	add.f32 	%f290, %f289, 0f2B8CBCCC;
	div.rn.f32 	%f291, %f30, %f290;
	fma.rn.f32 	%f292, %f286, %f291, %f282;
	fma.rn.f32 	%f293, %f287, %f291, %f283;
	ld.shared.v2.f32 	{%f294, %f295}, [%r34+88];
	sub.f32 	%f296, %f1, %f294;
	sub.f32 	%f297, %f2, %f295;
	mul.f32 	%f298, %f297, %f297;
	fma.rn.f32 	%f299, %f296, %f296, %f298;
	add.f32 	%f300, %f299, 0f2B8CBCCC;
	div.rn.f32 	%f301, %f30, %f300;
	fma.rn.f32 	%f302, %f296, %f301, %f292;
	fma.rn.f32 	%f303, %f297, %f301, %f293;
	ld.shared.v2.f32 	{%f304, %f305}, [%r34+96];
	sub.f32 	%f306, %f1, %f304;
	sub.f32 	%f307, %f2, %f305;
	mul.f32 	%f308, %f307, %f307;
	fma.rn.f32 	%f309, %f306, %f306, %f308;
	add.f32 	%f310, %f309, 0f2B8CBCCC;
	div.rn.f32 	%f311, %f30, %f310;
	fma.rn.f32 	%f312, %f306, %f311, %f302;
	fma.rn.f32 	%f313, %f307, %f311, %f303;
	ld.shared.v2.f32 	{%f314, %f315}, [%r34+104];
	sub.f32 	%f316, %f1, %f314;
	sub.f32 	%f317, %f2, %f315;
	mul.f32 	%f318, %f317, %f317;
	fma.rn.f32 	%f319, %f316, %f316, %f318;
	add.f32 	%f320, %f319, 0f2B8CBCCC;
	div.rn.f32 	%f321, %f30, %f320;
	fma.rn.f32 	%f322, %f316, %f321, %f312;
	fma.rn.f32 	%f323, %f317, %f321, %f313;
	ld.shared.v2.f32 	{%f324, %f325}, [%r34+112];
	sub.f32 	%f326, %f1, %f324;
	sub.f32 	%f327, %f2, %f325;
	mul.f32 	%f328, %f327, %f327;
	fma.rn.f32 	%f329, %f326, %f326, %f328;
	add.f32 	%f330, %f329, 0f2B8CBCCC;
	div.rn.f32 	%f331, %f30, %f330;
	fma.rn.f32 	%f332, %f326, %f331, %f322;
	fma.rn.f32 	%f333, %f327, %f331, %f323;
	ld.shared.v2.f32 	{%f334, %f335}, [%r34+120];
	sub.f32 	%f336, %f1, %f334;
	sub.f32 	%f337, %f2, %f335;
	mul.f32 	%f338, %f337, %f337;
	fma.rn.f32 	%f339, %f336, %f336, %f338;
	add.f32 	%f340, %f339, 0f2B8CBCCC;
	div.rn.f32 	%f341, %f30, %f340;
	fma.rn.f32 	%f361, %f336, %f341, %f332;
	fma.rn.f32 	%f362, %f337, %f341, %f333;
	add.s32 	%r35, %r35, 32;
	add.s32 	%r34, %r34, 256;
	setp.ne.s32 	%p3, %r35, 0;
	mov.u32 	%r37, %r6;
	@%p3 bra 	$L__BB3_4;
$L__BB3_5:
	setp.eq.s32 	%p4, %r5, 0;
	@%p4 bra 	$L__BB3_8;
	mov.b32 	%r38, 0;
$L__BB3_7:
	.pragma "nounroll";
	shl.b32 	%r30, %r37, 3;
	add.s32 	%r32, %r23, %r30;
	ld.shared.v2.f32 	{%f342, %f343}, [%r32];
	sub.f32 	%f344, %f1, %f342;
	sub.f32 	%f345, %f2, %f343;
	mul.f32 	%f346, %f345, %f345;
	fma.rn.f32 	%f347, %f344, %f344, %f346;
	add.f32 	%f348, %f347, 0f2B8CBCCC;
	mov.f32 	%f349, 0f322BCC77;
	div.rn.f32 	%f350, %f349, %f348;
	fma.rn.f32 	%f361, %f344, %f350, %f361;
	fma.rn.f32 	%f362, %f345, %f350, %f362;
	add.s32 	%r37, %r37, 1;
	add.s32 	%r38, %r38, 1;
	setp.ne.s32 	%p5, %r38, %r5;
	@%p5 bra 	$L__BB3_7;
$L__BB3_8:
	barrier.sync 	0;
	add.s32 	%r33, %r33, 1;
	setp.ne.s32 	%p6, %r33, %r1;
	@%p6 bra 	$L__BB3_2;
	cvta.to.global.u64 	%rd9, %rd3;
	add.s64 	%rd11, %rd9, %rd5;
	ld.global.v2.f32 	{%f351, %f352}, [%rd11];
	sub.f32 	%f353, %f351, %f361;
	add.f32 	%f354, %f1, %f353;
	sub.f32 	%f355, %f352, %f362;
	st.global.v2.f32 	[%rd11], {%f353, %f355};
	add.f32 	%f356, %f2, %f355;
	cvta.to.global.u64 	%rd12, %rd2;
	add.s64 	%rd13, %rd12, %rd5;
	st.global.v2.f32 	[%rd13], {%f354, %f356};
$L__BB3_10:
	ret;

}


// ===== COMPILED SASS (sm_100) =====

	.target	sm_100

	.elftype	@"ET_EXEC"


//--------------------- .note.nv.tkinfo           --------------------------
	.section	.note.nv.tkinfo,"",@"SHT_NOTE"
	.sectionflags	@"SHF_NOTE_NV_TKINFO"
	.tkinfo
        /*0018*/ 	.word	0x00000002
        /*0030*/ 	.string	""
        /*0030*/ 	.string	"ptxas"
        /*0030*/ 	.string	"Cuda compilation tools, release 13.0, V13.0.88"
        /*0030*/ 	.string	"Build cuda_13.0.r13.0/compiler.36424714_0"
        /*0030*/ 	.string	"-arch sm_100 -m 64 "



//--------------------- .note.nv.cuinfo           --------------------------
	.section	.note.nv.cuinfo,"",@"SHT_NOTE"
	.sectionflags	@"SHF_NOTE_NV_CUINFO"
        /*0018*/ 	.short	0x0002
        /*001a*/ 	.short	0x0064
        /*001c*/ 	.short	0x0082
	.zero		2


//--------------------- .nv.info                  --------------------------
	.section	.nv.info,"",@"SHT_CUDA_INFO"
	.align	4


	//----- nvinfo : EIATTR_REGCOUNT
	.align		4
        /*0000*/ 	.byte	0x04, 0x2f
        /*0002*/ 	.short	(.L_1 - .L_0)
	.align		4
.L_0:
        /*0004*/ 	.word	index@(_Z8Compute1P7double2S0_S0_i)
        /*0008*/ 	.word	0x0000002a


	//----- nvinfo : EIATTR_FRAME_SIZE
	.align		4
.L_1:
        /*000c*/ 	.byte	0x04, 0x11
        /*000e*/ 	.short	(.L_3 - .L_2)
	.align		4
.L_2:
        /*0010*/ 	.word	index@($__internal_3_$__cuda_sm20_div_rn_f64_full)
        /*0014*/ 	.word	0x00000000


	//----- nvinfo : EIATTR_FRAME_SIZE
	.align		4
.L_3:
        /*0018*/ 	.byte	0x04, 0x11
        /*001a*/ 	.short	(.L_5 - .L_4)
	.align		4
.L_4:
        /*001c*/ 	.word	index@(_Z8Compute1P7double2S0_S0_i)
        /*0020*/ 	.word	0x00000000


	//----- nvinfo : EIATTR_REGCOUNT
	.align		4
.L_5:
        /*0024*/ 	.byte	0x04, 0x2f
        /*0026*/ 	.short	(.L_7 - .L_6)
	.align		4
.L_6:
        /*0028*/ 	.word	index@(_Z10Compute1_1P6float2S0_S0_i)
        /*002c*/ 	.word	0x0000001e


	//----- nvinfo : EIATTR_FRAME_SIZE
	.align		4
.L_7:
        /*0030*/ 	.byte	0x04, 0x11
        /*0032*/ 	.short	(.L_9 - .L_8)
	.align		4
.L_8:
        /*0034*/ 	.word	index@($__internal_2_$__cuda_sm3x_div_rn_noftz_f32_slowpath)
        /*0038*/ 	.word	0x00000000


	//----- nvinfo : EIATTR_FRAME_SIZE
	.align		4
.L_9:
        /*003c*/ 	.byte	0x04, 0x11
        /*003e*/ 	.short	(.L_11 - .L_10)
	.align		4
.L_10:
        /*0040*/ 	.word	index@(_Z10Compute1_1P6float2S0_S0_i)
        /*0044*/ 	.word	0x00000000


	//----- nvinfo : EIATTR_REGCOUNT
	.align		4
.L_11:
        /*0048*/ 	.byte	0x04, 0x2f
        /*004a*/ 	.short	(.L_13 - .L_12)
	.align		4
.L_12:
        /*004c*/ 	.word	index@(_Z8Compute2P6float2S0_S0_i)
        /*0050*/ 	.word	0x00000019


	//----- nvinfo : EIATTR_FRAME_SIZE
	.align		4
.L_13:
        /*0054*/ 	.byte	0x04, 0x11
        /*0056*/ 	.short	(.L_15 - .L_14)
	.align		4
.L_14:
        /*0058*/ 	.word	index@($__internal_1_$__cuda_sm3x_div_rn_noftz_f32_slowpath)
        /*005c*/ 	.word	0x00000000


	//----- nvinfo : EIATTR_FRAME_SIZE
	.align		4
.L_15:
        /*0060*/ 	.byte	0x04, 0x11
        /*0062*/ 	.short	(.L_17 - .L_16)
	.align		4
.L_16:
        /*0064*/ 	.word	index@(_Z8Compute2P6float2S0_S0_i)
        /*0068*/ 	.word	0x00000000


	//----- nvinfo : EIATTR_REGCOUNT
	.align		4
.L_17:
        /*006c*/ 	.byte	0x04, 0x2f
        /*006e*/ 	.short	(.L_19 - .L_18)
	.align		4
.L_18:
        /*0070*/ 	.word	index@(_Z8Compute3P6float2S0_S0_i)
        /*0074*/ 	.word	0x0000001f


	//----- nvinfo : EIATTR_FRAME_SIZE
	.align		4
.L_19:
        /*0078*/ 	.byte	0x04, 0x11
        /*007a*/ 	.short	(.L_21 - .L_20)
	.align		4
.L_20:
        /*007c*/ 	.word	index@($__internal_0_$__cuda_sm3x_div_rn_noftz_f32_slowpath)
        /*0080*/ 	.word	0x00000000


	//----- nvinfo : EIATTR_FRAME_SIZE
	.align		4
.L_21:
        /*0084*/ 	.byte	0x04, 0x11
        /*0086*/ 	.short	(.L_23 - .L_22)
	.align		4
.L_22:
        /*0088*/ 	.word	index@(_Z8Compute3P6float2S0_S0_i)
        /*008c*/ 	.word	0x00000000


	//----- nvinfo : EIATTR_MIN_STACK_SIZE
	.align		4
.L_23:
        /*0090*/ 	.byte	0x04, 0x12
        /*0092*/ 	.short	(.L_25 - .L_24)
	.align		4
.L_24:
        /*0094*/ 	.word	index@(_Z8Compute3P6float2S0_S0_i)
        /*0098*/ 	.word	0x00000000


	//----- nvinfo : EIATTR_MIN_STACK_SIZE
	.align		4
.L_25:
        /*009c*/ 	.byte	0x04, 0x12
        /*009e*/ 	.short	(.L_27 - .L_26)
	.align		4
.L_26:
        /*00a0*/ 	.word	index@(_Z8Compute2P6float2S0_S0_i)
        /*00a4*/ 	.word	0x00000000


	//----- nvinfo : EIATTR_MIN_STACK_SIZE
	.align		4
.L_27:
        /*00a8*/ 	.byte	0x04, 0x12
        /*00aa*/ 	.short	(.L_29 - .L_28)
	.align		4
.L_28:
        /*00ac*/ 	.word	index@(_Z10Compute1_1P6float2S0_S0_i)
        /*00b0*/ 	.word	0x00000000


	//----- nvinfo : EIATTR_MIN_STACK_SIZE
	.align		4
.L_29:
        /*00b4*/ 	.byte	0x04, 0x12
        /*00b6*/ 	.short	(.L_31 - .L_30)
	.align		4
.L_30:
        /*00b8*/ 	.word	index@(_Z8Compute1P7double2S0_S0_i)
        /*00bc*/ 	.word	0x00000000
.L_31:


//--------------------- .nv.compat                --------------------------
	.section	.nv.compat,"",@"SHT_CUDA_COMPAT_INFO"
	.align	4
        /*0000*/ 	.byte	0x02, 0x09, 0x00, 0x00, 0x02, 0x02, 0x01, 0x00, 0x02, 0x05, 0x05, 0x00, 0x03, 0x07, 0x01, 0x01
        /*0010*/ 	.byte	0x02, 0x03, 0x00, 0x00, 0x02, 0x06, 0x01, 0x00, 0x04, 0x0b, 0x08, 0x00, 0x01, 0x00, 0x00, 0x00
        /*0020*/ 	.byte	0x00, 0x00, 0x00, 0x00


//--------------------- .nv.info._Z8Compute3P6float2S0_S0_i --------------------------
	.section	.nv.info._Z8Compute3P6float2S0_S0_i,"",@"SHT_CUDA_INFO"
	.sectionflags	@""
	.align	4


	//----- nvinfo : EIATTR_CUDA_API_VERSION
	.align		4
        /*0000*/ 	.byte	0x04, 0x37
        /*0002*/ 	.short	(.L_33 - .L_32)
.L_32:
        /*0004*/ 	.word	0x00000082


	//----- nvinfo : EIATTR_KPARAM_INFO
	.align		4
.L_33:
        /*0008*/ 	.byte	0x04, 0x17
        /*000a*/ 	.short	(.L_35 - .L_34)
.L_34:
        /*000c*/ 	.word	0x00000000
        /*0010*/ 	.short	0x0003
        /*0012*/ 	.short	0x0018
        /*0014*/ 	.byte	0x00, 0xf0, 0x11, 0x00


	//----- nvinfo : EIATTR_KPARAM_INFO
	.align		4
.L_35:
        /*0018*/ 	.byte	0x04, 0x17
        /*001a*/ 	.short	(.L_37 - .L_36)
.L_36:
        /*001c*/ 	.word	0x00000000
        /*0020*/ 	.short	0x0002
        /*0022*/ 	.short	0x0010
        /*0024*/ 	.byte	0x00, 0xf5, 0x21, 0x00


	//----- nvinfo : EIATTR_KPARAM_INFO
	.align		4
.L_37:
        /*0028*/ 	.byte	0x04, 0x17
        /*002a*/ 	.short	(.L_39 - .L_38)
.L_38:
        /*002c*/ 	.word	0x00000000
        /*0030*/ 	.short	0x0001
        /*0032*/ 	.short	0x0008
        /*0034*/ 	.byte	0x00, 0xf5, 0x21, 0x00


	//----- nvinfo : EIATTR_KPARAM_INFO
	.align		4
.L_39:
        /*0038*/ 	.byte	0x04, 0x17
        /*003a*/ 	.short	(.L_41 - .L_40)
.L_40:
        /*003c*/ 	.word	0x00000000
        /*0040*/ 	.short	0x0000
        /*0042*/ 	.short	0x0000
        /*0044*/ 	.byte	0x00, 0xf5, 0x21, 0x00


	//----- nvinfo : EIATTR_SPARSE_MMA_MASK
	.align		4
.L_41:
        /*0048*/ 	.byte	0x03, 0x50
        /*004a*/ 	.short	0x0000


	//----- nvinfo : EIATTR_MAXREG_COUNT
	.align		4
        /*004c*/ 	.byte	0x03, 0x1b
        /*004e*/ 	.short	0x00ff


	//----- nvinfo : EIATTR_NUM_BARRIERS
	.align		4
        /*0050*/ 	.byte	0x02, 0x4c
        /*0052*/ 	.byte	0x01
	.zero		1


	//----- nvinfo : EIATTR_MERCURY_ISA_VERSION
	.align		4
        /*0054*/ 	.byte	0x03, 0x5f
        /*0056*/ 	.short	0x0101


	//----- nvinfo : EIATTR_COOP_GROUP_MASK_REGIDS
	.align		4
        /*0058*/ 	.byte	0x04, 0x29
        /*005a*/ 	.short	(.L_43 - .L_42)


	//   ....[0]....
.L_42:
        /*005c*/ 	.word	0xffffffff


	//   ....[1]....
        /*0060*/ 	.word	0xffffffff


	//----- nvinfo : EIATTR_COOP_GROUP_INSTR_OFFSETS
	.align		4
.L_43:
        /*0064*/ 	.byte	0x04, 0x28
        /*0066*/ 	.short	(.L_45 - .L_44)


	//   ....[0]....
.L_44:
        /*0068*/ 	.word	0x00000200


	//   ....[1]....
        /*006c*/ 	.word	0x00002e40


	//----- nvinfo : EIATTR_VRC_CTA_INIT_COUNT
	.align		4
.L_45:
        /*0070*/ 	.byte	0x02, 0x4a
	.zero		1
	.zero		1


	//----- nvinfo : EIATTR_EXIT_INSTR_OFFSETS
	.align		4
        /*0074*/ 	.byte	0x04, 0x1c
        /*0076*/ 	.short	(.L_47 - .L_46)


	//   ....[0]....
.L_46:
        /*0078*/ 	.word	0x00000070


	//   ....[1]....
        /*007c*/ 	.word	0x00002f10


	//----- nvinfo : EIATTR_CRS_STACK_SIZE
	.align		4
.L_47:
        /*0080*/ 	.byte	0x04, 0x1e
        /*0082*/ 	.short	(.L_49 - .L_48)
.L_48:
        /*0084*/ 	.word	0x00000000


	//----- nvinfo : EIATTR_CBANK_PARAM_SIZE
	.align		4
.L_49:
        /*0088*/ 	.byte	0x03, 0x19
        /*008a*/ 	.short	0x001c


	//----- nvinfo : EIATTR_PARAM_CBANK
	.align		4
        /*008c*/ 	.byte	0x04, 0x0a
        /*008e*/ 	.short	(.L_51 - .L_50)
	.align		4
.L_50:
        /*0090*/ 	.word	index@(.nv.constant0._Z8Compute3P6float2S0_S0_i)
        /*0094*/ 	.short	0x0380
        /*0096*/ 	.short	0x001c


	//----- nvinfo : EIATTR_SW_WAR
	.align		4
.L_51:
        /*0098*/ 	.byte	0x04, 0x36
        /*009a*/ 	.short	(.L_53 - .L_52)
.L_52:
        /*009c*/ 	.word	0x00000008
.L_53:


//--------------------- .nv.info._Z8Compute2P6float2S0_S0_i --------------------------
	.section	.nv.info._Z8Compute2P6float2S0_S0_i,"",@"SHT_CUDA_INFO"
	.sectionflags	@""
	.align	4


	//----- nvinfo : EIATTR_CUDA_API_VERSION
	.align		4
        /*0000*/ 	.byte	0x04, 0x37
        /*0002*/ 	.short	(.L_55 - .L_54)
.L_54:
        /*0004*/ 	.word	0x00000082


	//----- nvinfo : EIATTR_KPARAM_INFO
	.align		4
.L_55:
        /*0008*/ 	.byte	0x04, 0x17
        /*000a*/ 	.short	(.L_57 - .L_56)
.L_56:
        /*000c*/ 	.word	0x00000000
        /*0010*/ 	.short	0x0003
        /*0012*/ 	.short	0x0018
        /*0014*/ 	.byte	0x00, 0xf0, 0x11, 0x00


	//----- nvinfo : EIATTR_KPARAM_INFO
	.align		4
.L_57:
        /*0018*/ 	.byte	0x04, 0x17
        /*001a*/ 	.short	(.L_59 - .L_58)
.L_58:
        /*001c*/ 	.word	0x00000000
        /*0020*/ 	.short	0x0002
        /*0022*/ 	.short	0x0010
        /*0024*/ 	.byte	0x00, 0xf5, 0x21, 0x00


	//----- nvinfo : EIATTR_KPARAM_INFO
	.align		4
.L_59:
        /*0028*/ 	.byte	0x04, 0x17
        /*002a*/ 	.short	(.L_61 - .L_60)
.L_60:
        /*002c*/ 	.word	0x00000000
        /*0030*/ 	.short	0x0001
        /*0032*/ 	.short	0x0008
        /*0034*/ 	.byte	0x00, 0xf5, 0x21, 0x00


	//----- nvinfo : EIATTR_KPARAM_INFO
	.align		4
.L_61:
        /*0038*/ 	.byte	0x04, 0x17
        /*003a*/ 	.short	(.L_63 - .L_62)
.L_62:
        /*003c*/ 	.word	0x00000000
        /*0040*/ 	.short	0x0000
        /*0042*/ 	.short	0x0000
        /*0044*/ 	.byte	0x00, 0xf5, 0x21, 0x00


	//----- nvinfo : EIATTR_SPARSE_MMA_MASK
	.align		4
.L_63:
        /*0048*/ 	.byte	0x03, 0x50
        /*004a*/ 	.short	0x0000


	//----- nvinfo : EIATTR_MAXREG_COUNT
	.align		4
        /*004c*/ 	.byte	0x03, 0x1b
        /*004e*/ 	.short	0x00ff


	//----- nvinfo : EIATTR_MERCURY_ISA_VERSION
	.align		4
        /*0050*/ 	.byte	0x03, 0x5f
        /*0052*/ 	.short	0x0101


	//----- nvinfo : EIATTR_VRC_CTA_INIT_COUNT
	.align		4
        /*0054*/ 	.byte	0x02, 0x4a
	.zero		1
	.zero		1


	//----- nvinfo : EIATTR_EXIT_INSTR_OFFSETS
	.align		4
        /*0058*/ 	.byte	0x04, 0x1c
        /*005a*/ 	.short	(.L_65 - .L_64)


	//   ....[0]....
.L_64:
        /*005c*/ 	.word	0x00003110


	//----- nvinfo : EIATTR_CRS_STACK_SIZE
	.align		4
.L_65:
        /*0060*/ 	.byte	0x04, 0x1e
        /*0062*/ 	.short	(.L_67 - .L_66)
.L_66:
        /*0064*/ 	.word	0x00000000


	//----- nvinfo : EIATTR_CBANK_PARAM_SIZE
	.align		4
.L_67:
        /*0068*/ 	.byte	0x03, 0x19
        /*006a*/ 	.short	0x001c


	//----- nvinfo : EIATTR_PARAM_CBANK
	.align		4
        /*006c*/ 	.byte	0x04, 0x0a
        /*006e*/ 	.short	(.L_69 - .L_68)
	.align		4
.L_68:
        /*0070*/ 	.word	index@(.nv.constant0._Z8Compute2P6float2S0_S0_i)
        /*0074*/ 	.short	0x0380
        /*0076*/ 	.short	0x001c


	//----- nvinfo : EIATTR_SW_WAR
	.align		4
.L_69:
        /*0078*/ 	.byte	0x04, 0x36
        /*007a*/ 	.short	(.L_71 - .L_70)
.L_70:
        /*007c*/ 	.word	0x00000008
.L_71:


//--------------------- .nv.info._Z10Compute1_1P6float2S0_S0_i --------------------------
	.section	.nv.info._Z10Compute1_1P6float2S0_S0_i,"",@"SHT_CUDA_INFO"
	.sectionflags	@""
	.align	4


	//----- nvinfo : EIATTR_CUDA_API_VERSION
	.align		4
        /*0000*/ 	.byte	0x04, 0x37
        /*0002*/ 	.short	(.L_73 - .L_72)
.L_72:
        /*0004*/ 	.word	0x00000082


	//----- nvinfo : EIATTR_KPARAM_INFO
	.align		4
.L_73:
        /*0008*/ 	.byte	0x04, 0x17
        /*000a*/ 	.short	(.L_75 - .L_74)
.L_74:
        /*000c*/ 	.word	0x00000000
        /*0010*/ 	.short	0x0003
        /*0012*/ 	.short	0x0018
        /*0014*/ 	.byte	0x00, 0xf0, 0x11, 0x00


	//----- nvinfo : EIATTR_KPARAM_INFO
	.align		4
.L_75:
        /*0018*/ 	.byte	0x04, 0x17
        /*001a*/ 	.short	(.L_77 - .L_76)
.L_76:
        /*001c*/ 	.word	0x00000000
        /*0020*/ 	.short	0x0002
        /*0022*/ 	.short	0x0010
        /*0024*/ 	.byte	0x00, 0xf5, 0x21, 0x00


	//----- nvinfo : EIATTR_KPARAM_INFO
	.align		4
.L_77:
        /*0028*/ 	.byte	0x04, 0x17
        /*002a*/ 	.short	(.L_79 - .L_78)
.L_78:
        /*002c*/ 	.word	0x00000000
        /*0030*/ 	.short	0x0001
        /*0032*/ 	.short	0x0008
        /*0034*/ 	.byte	0x00, 0xf5, 0x21, 0x00


	//----- nvinfo : EIATTR_KPARAM_INFO
	.align		4
.L_79:
        /*0038*/ 	.byte	0x04, 0x17
        /*003a*/ 	.short	(.L_81 - .L_80)
.L_80:
        /*003c*/ 	.word	0x00000000
        /*0040*/ 	.short	0x0000
        /*0042*/ 	.short	0x0000
        /*0044*/ 	.byte	0x00, 0xf5, 0x21, 0x00


	//----- nvinfo : EIATTR_SPARSE_MMA_MASK
	.align		4
.L_81:
        /*0048*/ 	.byte	0x03, 0x50
        /*004a*/ 	.short	0x0000


	//----- nvinfo : EIATTR_MAXREG_COUNT
	.align		4
        /*004c*/ 	.byte	0x03, 0x1b
        /*004e*/ 	.short	0x00ff


	//----- nvinfo : EIATTR_MERCURY_ISA_VERSION
	.align		4
        /*0050*/ 	.byte	0x03, 0x5f
        /*0052*/ 	.short	0x0101


	//----- nvinfo : EIATTR_VRC_CTA_INIT_COUNT
	.align		4
        /*0054*/ 	.byte	0x02, 0x4a
	.zero		1
	.zero		1


	//----- nvinfo : EIATTR_EXIT_INSTR_OFFSETS
	.align		4
        /*0058*/ 	.byte	0x04, 0x1c
        /*005a*/ 	.short	(.L_83 - .L_82)


	//   ....[0]....
.L_82:
        /*005c*/ 	.word	0x000018e0


	//----- nvinfo : EIATTR_CRS_STACK_SIZE
	.align		4
.L_83:
        /*0060*/ 	.byte	0x04, 0x1e
        /*0062*/ 	.short	(.L_85 - .L_84)
.L_84:
        /*0064*/ 	.word	0x00000000


	//----- nvinfo : EIATTR_CBANK_PARAM_SIZE
	.align		4
.L_85:
        /*0068*/ 	.byte	0x03, 0x19
        /*006a*/ 	.short	0x001c


	//----- nvinfo : EIATTR_PARAM_CBANK
	.align		4
        /*006c*/ 	.byte	0x04, 0x0a
        /*006e*/ 	.short	(.L_87 - .L_86)
	.align		4
.L_86:
        /*0070*/ 	.word	index@(.nv.constant0._Z10Compute1_1P6float2S0_S0_i)
        /*0074*/ 	.short	0x0380
        /*0076*/ 	.short	0x001c


	//----- nvinfo : EIATTR_SW_WAR
	.align		4
.L_87:
        /*0078*/ 	.byte	0x04, 0x36
        /*007a*/ 	.short	(.L_89 - .L_88)
.L_88:
        /*007c*/ 	.word	0x00000008
.L_89:


//--------------------- .nv.info._Z8Compute1P7double2S0_S0_i --------------------------
	.section	.nv.info._Z8Compute1P7double2S0_S0_i,"",@"SHT_CUDA_INFO"
	.sectionflags	@""
	.align	4


	//----- nvinfo : EIATTR_CUDA_API_VERSION
	.align		4
        /*0000*/ 	.byte	0x04, 0x37
        /*0002*/ 	.short	(.L_91 - .L_90)
.L_90:
        /*0004*/ 	.word	0x00000082


	//----- nvinfo : EIATTR_KPARAM_INFO
	.align		4
.L_91:
        /*0008*/ 	.byte	0x04, 0x17
        /*000a*/ 	.short	(.L_93 - .L_92)
.L_92:
        /*000c*/ 	.word	0x00000000
        /*0010*/ 	.short	0x0003
        /*0012*/ 	.short	0x0018
        /*0014*/ 	.byte	0x00, 0xf0, 0x11, 0x00


	//----- nvinfo : EIATTR_KPARAM_INFO
	.align		4
.L_93:
        /*0018*/ 	.byte	0x04, 0x17
        /*001a*/ 	.short	(.L_95 - .L_94)
.L_94:
        /*001c*/ 	.word	0x00000000
        /*0020*/ 	.short	0x0002
        /*0022*/ 	.short	0x0010
        /*0024*/ 	.byte	0x00, 0xf5, 0x21, 0x00


	//----- nvinfo : EIATTR_KPARAM_INFO
	.align		4
.L_95:
        /*0028*/ 	.byte	0x04, 0x17
        /*002a*/ 	.short	(.L_97 - .L_96)
.L_96:
        /*002c*/ 	.word	0x00000000
        /*0030*/ 	.short	0x0001
        /*0032*/ 	.short	0x0008
        /*0034*/ 	.byte	0x00, 0xf5, 0x21, 0x00


	//----- nvinfo : EIATTR_KPARAM_INFO
	.align		4
.L_97:
        /*0038*/ 	.byte	0x04, 0x17
        /*003a*/ 	.short	(.L_99 - .L_98)
.L_98:
        /*003c*/ 	.word	0x00000000
        /*0040*/ 	.short	0x0000
        /*0042*/ 	.short	0x0000
        /*0044*/ 	.byte	0x00, 0xf5, 0x21, 0x00


	//----- nvinfo : EIATTR_SPARSE_MMA_MASK
	.align		4
.L_99:
        /*0048*/ 	.byte	0x03, 0x50
        /*004a*/ 	.short	0x0000


	//----- nvinfo : EIATTR_MAXREG_COUNT
	.align		4
        /*004c*/ 	.byte	0x03, 0x1b
        /*004e*/ 	.short	0x00ff


	//----- nvinfo : EIATTR_MERCURY_ISA_VERSION
	.align		4
        /*0050*/ 	.byte	0x03, 0x5f
        /*0052*/ 	.short	0x0101


	//----- nvinfo : EIATTR_VRC_CTA_INIT_COUNT
	.align		4
        /*0054*/ 	.byte	0x02, 0x4a
	.zero		1
	.zero		1


	//----- nvinfo : EIATTR_EXIT_INSTR_OFFSETS
	.align		4
        /*0058*/ 	.byte	0x04, 0x1c
        /*005a*/ 	.short	(.L_101 - .L_100)


	//   ....[0]....
.L_100:
        /*005c*/ 	.word	0x000023c0


	//----- nvinfo : EIATTR_CRS_STACK_SIZE
	.align		4
.L_101:
        /*0060*/ 	.byte	0x04, 0x1e
        /*0062*/ 	.short	(.L_103 - .L_102)
.L_102:
        /*0064*/ 	.word	0x00000000


	//----- nvinfo : EIATTR_CBANK_PARAM_SIZE
	.align		4
.L_103:
        /*0068*/ 	.byte	0x03, 0x19
        /*006a*/ 	.short	0x001c


	//----- nvinfo : EIATTR_PARAM_CBANK
	.align		4
        /*006c*/ 	.byte	0x04, 0x0a
        /*006e*/ 	.short	(.L_105 - .L_104)
	.align		4
.L_104:
        /*0070*/ 	.word	index@(.nv.constant0._Z8Compute1P7double2S0_S0_i)
        /*0074*/ 	.short	0x0380
        /*0076*/ 	.short	0x001c


	//----- nvinfo : EIATTR_SW_WAR
	.align		4
.L_105:
        /*0078*/ 	.byte	0x04, 0x36
        /*007a*/ 	.short	(.L_107 - .L_106)
.L_106:
        /*007c*/ 	.word	0x00000008
.L_107:


//--------------------- .nv.callgraph             --------------------------
	.section	.nv.callgraph,"",@"SHT_CUDA_CALLGRAPH"
	.align	4
	.sectionentsize	8
	.align		4
        /*0000*/ 	.word	0x00000000
	.align		4
        /*0004*/ 	.word	0xffffffff
	.align		4
        /*0008*/ 	.word	0x00000000
	.align		4
        /*000c*/ 	.word	0xfffffffe
	.align		4
        /*0010*/ 	.word	0x00000000
	.align		4
        /*0014*/ 	.word	0xfffffffd
	.align		4
        /*0018*/ 	.word	0x00000000
	.align		4
        /*001c*/ 	.word	0xfffffffc


//--------------------- .text._Z8Compute3P6float2S0_S0_i --------------------------
	.section	.text._Z8Compute3P6float2S0_S0_i,"ax",@progbits
	.align	128
        .global         _Z8Compute3P6float2S0_S0_i
        .type           _Z8Compute3P6float2S0_S0_i,@function
        .size           _Z8Compute3P6float2S0_S0_i,(.L_x_257 - _Z8Compute3P6float2S0_S0_i)
        .other          _Z8Compute3P6float2S0_S0_i,@"STO_CUDA_ENTRY STV_DEFAULT"
_Z8Compute3P6float2S0_S0_i:
.text._Z8Compute3P6float2S0_S0_i:
[----:B------:R-:W-:Y:S01]  /*0000*/  LDC R1, c[0x0][0x37c] ;  /* 0x0000df00ff017b82 */ /* 0x000fe20000000800 */
[----:B------:R-:W0:Y:S07]  /*0010*/  S2R R2, SR_TID.X ;  /* 0x0000000000027919 */ /* 0x000e2e0000002100 */
[----:B------:R-:W0:Y:S01]  /*0020*/  S2UR UR4, SR_CTAID.X ;  /* 0x00000000000479c3 */ /* 0x000e220000002500 */
[----:B------:R-:W1:Y:S07]  /*0030*/  LDCU UR5, c[0x0][0x398] ;  /* 0x00007300ff0577ac */ /* 0x000e6e0008000800 */
[----:B------:R-:W0:Y:S02]  /*0040*/  LDC R3, c[0x0][0x360] ;  /* 0x0000d800ff037b82 */ /* 0x000e240000000800 */
[----:B0-----:R-:W-:-:S05]  /*0050*/  IMAD R4, R3, UR4, R2 ;  /* 0x0000000403047c24 */ /* 0x001fca000f8e0202 */
[----:B-1----:R-:W-:-:S13]  /*0060*/  ISETP.GE.AND P0, PT, R4, UR5, PT ;  /* 0x0000000504007c0c */ /* 0x002fda000bf06270 */
[----:B------:R-:W-:Y:S05]  /*0070*/  @P0 EXIT ;  /* 0x000000000000094d */ /* 0x000fea0003800000 */
[----:B------:R-:W0:Y:S01]  /*0080*/  LDC.64 R14, c[0x0][0x380] ;  /* 0x0000e000ff0e7b82 */ /* 0x000e220000000a00 */
[----:B------:R-:W1:Y:S01]  /*0090*/  LDCU.64 UR8, c[0x0][0x358] ;  /* 0x00006b00ff0877ac */ /* 0x000e620008000a00 */
[----:B0-----:R-:W-:-:S06]  /*00a0*/  IMAD.WIDE R14, R4, 0x8, R14 ;  /* 0x00000008040e7825 */ /* 0x001fcc00078e020e */
[----:B-1----:R-:W5:Y:S01]  /*00b0*/  LDG.E.64.CONSTANT R14, desc[UR8][R14.64] ;  /* 0x000000080e0e7981 */ /* 0x002f62000c1e9b00 */
[----:B------:R-:W0:Y:S01]  /*00c0*/  S2UR UR6, SR_CgaCtaId ;  /* 0x00000000000679c3 */ /* 0x000e220000008800 */
[----:B------:R-:W-:Y:S01]  /*00d0*/  UMOV UR4, 0x400 ;  /* 0x0000040000047882 */ /* 0x000fe20000000000 */
[C---:B------:R-:W-:Y:S02]  /*00e0*/  LOP3.LUT R7, R3.reuse, 0xffffffe0, RZ, 0xc0, !PT ;  /* 0xffffffe003077812 */ /* 0x040fe400078ec0ff */
[----:B------:R-:W-:Y:S02]  /*00f0*/  CS2R R12, SRZ ;  /* 0x00000000000c7805 */ /* 0x000fe4000001ff00 */
[C---:B------:R-:W-:Y:S02]  /*0100*/  LOP3.LUT R5, R3.reuse, 0x1f, RZ, 0xc0, !PT ;  /* 0x0000001f03057812 */ /* 0x040fe400078ec0ff */
[----:B------:R-:W-:Y:S02]  /*0110*/  LOP3.LUT R6, R3, 0x7e0, RZ, 0xc0, !PT ;  /* 0x000007e003067812 */ /* 0x000fe400078ec0ff */
[----:B------:R-:W-:Y:S01]  /*0120*/  IADD3 R7, PT, PT, -R7, RZ, RZ ;  /* 0x000000ff07077210 */ /* 0x000fe20007ffe1ff */
[----:B0-----:R-:W-:-:S03]  /*0130*/  ULEA UR6, UR6, UR4, 0x18 ;  /* 0x0000000406067291 */ /* 0x001fc6000f8ec0ff */
[----:B------:R-:W-:-:S03]  /*0140*/  UMOV UR4, URZ ;  /* 0x000000ff00047c82 */ /* 0x000fc60008000000 */
[----:B------:R-:W-:-:S07]  /*0150*/  LEA R8, R2, UR6, 0x3 ;  /* 0x0000000602087c11 */ /* 0x000fce000f8e18ff */
.L_x_70:
[----:B0-----:R-:W0:Y:S01]  /*0160*/  LDC.64 R10, c[0x0][0x380] ;  /* 0x0000e000ff0a7b82 */ /* 0x001e220000000a00 */
[----:B------:R-:W-:-:S04]  /*0170*/  IMAD R9, R3, UR4, R2 ;  /* 0x0000000403097c24 */ /* 0x000fc8000f8e0202 */
[----:B0-----:R-:W-:-:S06]  /*0180*/  IMAD.WIDE.U32 R10, R9, 0x8, R10 ;  /* 0x00000008090a7825 */ /* 0x001fcc00078e000a */
[----:B------:R-:W2:Y:S01]  /*0190*/  LDG.E.64.CONSTANT R10, desc[UR8][R10.64] ;  /* 0x000000080a0a7981 */ /* 0x000ea2000c1e9b00 */
[----:B------:R-:W-:Y:S01]  /*01a0*/  ISETP.GE.U32.AND P0, PT, R3, 0x20, PT ;  /* 0x000000200300780c */ /* 0x000fe20003f06070 */
[----:B------:R-:W-:Y:S01]  /*01b0*/  UIADD3 UR4, UPT, UPT, UR4, 0x1, URZ ;  /* 0x0000000104047890 */ /* 0x000fe2000fffe0ff */
[----:B------:R-:W-:Y:S01]  /*01c0*/  HFMA2 R16, -RZ, RZ, 0, 0 ;  /* 0x00000000ff107431 */ /* 0x000fe200000001ff */
[----:B------:R-:W-:-:S04]  /*01d0*/  MOV R9, 0x322bcc77 ;  /* 0x322bcc7700097802 */ /* 0x000fc80000000f00 */
[----:B------:R-:W-:Y:S01]  /*01e0*/  ISETP.NE.AND P2, PT, R3, UR4, PT ;  /* 0x0000000403007c0c */ /* 0x000fe2000bf45270 */
[----:B--2---:R0:W-:Y:S01]  /*01f0*/  STS.64 [R8], R10 ;  /* 0x0000000a08007388 */ /* 0x0041e20000000a00 */
[----:B------:R-:W-:Y:S06]  /*0200*/  BAR.SYNC.DEFER_BLOCKING 0x0 ;  /* 0x0000000000007b1d */ /* 0x000fec0000010000 */
[----:B------:R-:W-:Y:S05]  /*0210*/  @!P0 BRA `(.L_x_0) ;  /* 0x0000002800988947 */ /* 0x000fea0003800000 */
[----:B0-----:R-:W-:Y:S01]  /*0220*/  MOV R10, R7 ;  /* 0x00000007000a7202 */ /* 0x001fe20000000f00 */
[----:B------:R-:W-:-:S12]  /*0230*/  UIADD3 UR5, UPT, UPT, UR6, 0x80, URZ ;  /* 0x0000008006057890 */ /* 0x000fd8000fffe0ff */
.L_x_65:
[----:B------:R-:W0:Y:S01]  /*0240*/  LDS.64 R18, [UR5+-0x80] ;  /* 0xffff8005ff127984 */ /* 0x000e220008000a00 */
[----:B------:R-:W-:Y:S01]  /*0250*/  IADD3 R10, PT, PT, R10, 0x20, RZ ;  /* 0x000000200a0a7810 */ /* 0x000fe20007ffe0ff */
[----:B------:R-:W-:Y:S03]  /*0260*/  BSSY.RECONVERGENT B2, `(.L_x_1) ;  /* 0x0000012000027945 */ /* 0x000fe60003800200 */
[----:B------:R-:W-:Y:S01]  /*0270*/  ISETP.NE.AND P3, PT, R10, RZ, PT ;  /* 0x000000ff0a00720c */ /* 0x000fe20003f65270 */
[----:B0----5:R-:W-:Y:S01]  /*0280*/  FADD R11, R15, -R19 ;  /* 0x800000130f0b7221 */ /* 0x021fe20000000000 */
[----:B------:R-:W-:-:S03]  /*0290*/  FADD R18, R14, -R18 ;  /* 0x800000120e127221 */ /* 0x000fc60000000000 */
[----:B------:R-:W-:-:S04]  /*02a0*/  FMUL R17, R11, R11 ;  /* 0x0000000b0b117220 */ /* 0x000fc80000400000 */
[----:B------:R-:W-:-:S04]  /*02b0*/  FFMA R17, R18, R18, R17 ;  /* 0x0000001212117223 */ /* 0x000fc80000000011 */
[----:B------:R-:W-:-:S04]  /*02c0*/  FADD R23, R17, 9.9999999600419720025e-13 ;  /* 0x2b8cbccc11177421 */ /* 0x000fc80000000000 */
[----:B------:R-:W0:Y:S08]  /*02d0*/  MUFU.RCP R0, R23 ;  /* 0x0000001700007308 */ /* 0x000e300000001000 */
[----:B------:R-:W1:Y:S01]  /*02e0*/  FCHK P0, R9, R23 ;  /* 0x0000001709007302 */ /* 0x000e620000000000 */
[----:B0-----:R-:W-:-:S04]  /*02f0*/  FFMA R17, -R23, R0, 1 ;  /* 0x3f80000017117423 */ /* 0x001fc80000000100 */
[----:B------:R-:W-:-:S04]  /*0300*/  FFMA R0, R0, R17, R0 ;  /* 0x0000001100007223 */ /* 0x000fc80000000000 */
[----:B------:R-:W-:-:S04]  /*0310*/  FFMA R19, R0, 9.9999999392252902908e-09, RZ ;  /* 0x322bcc7700137823 */ /* 0x000fc800000000ff */
[----:B------:R-:W-:-:S04]  /*0320*/  FFMA R16, -R23, R19, 9.9999999392252902908e-09 ;  /* 0x322bcc7717107423 */ /* 0x000fc80000000113 */
[----:B------:R-:W-:Y:S01]  /*0330*/  FFMA R19, R0, R16, R19 ;  /* 0x0000001000137223 */ /* 0x000fe20000000013 */
[----:B-1----:R-:W-:Y:S06]  /*0340*/  @!P0 BRA `(.L_x_2) ;  /* 0x00000000000c8947 */ /* 0x002fec0003800000 */
[----:B------:R-:W-:-:S07]  /*0350*/  MOV R20, 0x370 ;  /* 0x0000037000147802 */ /* 0x000fce0000000f00 */
[----:B------:R-:W-:Y:S05]  /*0360*/  CALL.REL.NOINC `($__internal_0_$__cuda_sm3x_div_rn_noftz_f32_slowpath) ;  /* 0x0000002800ec7944 */ /* 0x000fea0003c00000 */
[----:B------:R-:W-:-:S07]  /*0370*/  MOV R19, R0 ;  /* 0x0000000000137202 */ /* 0x000fce0000000f00 */
.L_x_2:
[----:B------:R-:W-:Y:S05]  /*0380*/  BSYNC.RECONVERGENT B2 ;  /* 0x0000000000027941 */ /* 0x000fea0003800200 */
.L_x_1:
[----:B------:R-:W0:Y:S01]  /*0390*/  LDS.64 R16, [UR5+-0x78] ;  /* 0xffff8805ff107984 */ /* 0x000e220008000a00 */
[----:B------:R-:W-:Y:S01]  /*03a0*/  BSSY.RECONVERGENT B2, `(.L_x_3) ;  /* 0x0000013000027945 */ /* 0x000fe20003800200 */
[-C--:B------:R-:W-:Y:S01]  /*03b0*/  FFMA R13, R18, R19.reuse, R13 ;  /* 0x00000013120d7223 */ /* 0x080fe2000000000d */
[----:B------:R-:W-:Y:S01]  /*03c0*/  FFMA R12, R11, R19, R12 ;  /* 0x000000130b0c7223 */ /* 0x000fe2000000000c */
[----:B0-----:R-:W-:Y:S01]  /*03d0*/  FADD R17, R15, -R17 ;  /* 0x800000110f117221 */ /* 0x001fe20000000000 */
        /* <DEDUP_REMOVED lines=15> */
.L_x_4:
[----:B------:R-:W-:Y:S05]  /*04d0*/  BSYNC.RECONVERGENT B2 ;  /* 0x0000000000027941 */ /* 0x000fea0003800200 */
.L_x_3:
        /* <DEDUP_REMOVED lines=20> */
.L_x_6:
[----:B------:R-:W-:Y:S05]  /*0620*/  BSYNC.RECONVERGENT B2 ;  /* 0x0000000000027941 */ /* 0x000fea0003800200 */
.L_x_5:
        /* <DEDUP_REMOVED lines=20> */
.L_x_8:
[----:B------:R-:W-:Y:S05]  /*0770*/  BSYNC.RECONVERGENT B2 ;  /* 0x0000000000027941 */ /* 0x000fea0003800200 */
.L_x_7:
        /* <DEDUP_REMOVED lines=20> */
.L_x_10:
[----:B------:R-:W-:Y:S05]  /*08c0*/  BSYNC.RECONVERGENT B2 ;  /* 0x0000000000027941 */ /* 0x000fea0003800200 */
.L_x_9:
        /* <DEDUP_REMOVED lines=20> */
.L_x_12:
[----:B------:R-:W-:Y:S05]  /*0a10*/  BSYNC.RECONVERGENT B2 ;  /* 0x0000000000027941 */ /* 0x000fea0003800200 */
.L_x_11:
        /* <DEDUP_REMOVED lines=20> */
.L_x_14:
[----:B------:R-:W-:Y:S05]  /*0b60*/  BSYNC.RECONVERGENT B2 ;  /* 0x0000000000027941 */ /* 0x000fea0003800200 */
.L_x_13:
        /* <DEDUP_REMOVED lines=20> */
.L_x_16:
[----:B------:R-:W-:Y:S05]  /*0cb0*/  BSYNC.RECONVERGENT B2 ;  /* 0x0000000000027941 */ /* 0x000fea0003800200 */
.L_x_15:
        /* <DEDUP_REMOVED lines=20> */
.L_x_18:
[----:B------:R-:W-:Y:S05]  /*0e00*/  BSYNC.RECONVERGENT B2 ;  /* 0x0000000000027941 */ /* 0x000fea0003800200 */
.L_x_17:
        /* <DEDUP_REMOVED lines=20> */
.L_x_20:
[----:B------:R-:W-:Y:S05]  /*0f50*/  BSYNC.RECONVERGENT B2 ;  /* 0x0000000000027941 */ /* 0x000fea0003800200 */
.L_x_19:
        /* <DEDUP_REMOVED lines=20> */
.L_x_22:
[----:B------:R-:W-:Y:S05]  /*10a0*/  BSYNC.RECONVERGENT B2 ;  /* 0x0000000000027941 */ /* 0x000fea0003800200 */
.L_x_21:
        /* <DEDUP_REMOVED lines=20> */
.L_x_24:
[----:B------:R-:W-:Y:S05]  /*11f0*/  BSYNC.RECONVERGENT B2 ;  /* 0x0000000000027941 */ /* 0x000fea0003800200 */
.L_x_23:
        /* <DEDUP_REMOVED lines=20> */
.L_x_26:
[----:B------:R-:W-:Y:S05]  /*1340*/  BSYNC.RECONVERGENT B2 ;  /* 0x0000000000027941 */ /* 0x000fea0003800200 */
.L_x_25:
        /* <DEDUP_REMOVED lines=20> */
.L_x_28:
[----:B------:R-:W-:Y:S05]  /*1490*/  BSYNC.RECONVERGENT B2 ;  /* 0x0000000000027941 */ /* 0x000fea0003800200 */
.L_x_27:
        /* <DEDUP_REMOVED lines=20> */
.L_x_30:
[----:B------:R-:W-:Y:S05]  /*15e0*/  BSYNC.RECONVERGENT B2 ;  /* 0x0000000000027941 */ /* 0x000fea0003800200 */
.L_x_29:
        /* <DEDUP_REMOVED lines=20> */
.L_x_32:
[----:B------:R-:W-:Y:S05]  /*1730*/  BSYNC.RECONVERGENT B2 ;  /* 0x0000000000027941 */ /* 0x000fea0003800200 */
.L_x_31:
[----:B------:R-:W0:Y:S01]  /*1740*/  LDS.64 R18, [UR5] ;  /* 0x00000005ff127984 */ /* 0x000e220008000a00 */
        /* <DEDUP_REMOVED lines=19> */
.L_x_34:
[----:B------:R-:W-:Y:S05]  /*1880*/  BSYNC.RECONVERGENT B2 ;  /* 0x0000000000027941 */ /* 0x000fea0003800200 */
.L_x_33:
[----:B------:R-:W0:Y:S01]  /*1890*/  LDS.64 R16, [UR5+0x8] ;  /* 0x00000805ff107984 */ /* 0x000e220008000a00 */
        /* <DEDUP_REMOVED lines=19> */
.L_x_36:
[----:B------:R-:W-:Y:S05]  /*19d0*/  BSYNC.RECONVERGENT B2 ;  /* 0x0000000000027941 */ /* 0x000fea0003800200 */
.L_x_35:
        /* <DEDUP_REMOVED lines=20> */
.L_x_38:
[----:B------:R-:W-:Y:S05]  /*1b20*/  BSYNC.RECONVERGENT B2 ;  /* 0x0000000000027941 */ /* 0x000fea0003800200 */
.L_x_37:
        /* <DEDUP_REMOVED lines=20> */
.L_x_40:
[----:B------:R-:W-:Y:S05]  /*1c70*/  BSYNC.RECONVERGENT B2 ;  /* 0x0000000000027941 */ /* 0x000fea0003800200 */
.L_x_39:
        /* <DEDUP_REMOVED lines=20> */
.L_x_42:
[----:B------:R-:W-:Y:S05]  /*1dc0*/  BSYNC.RECONVERGENT B2 ;  /* 0x0000000000027941 */ /* 0x000fea0003800200 */
.L_x_41:
        /* <DEDUP_REMOVED lines=20> */
.L_x_44:
[----:B------:R-:W-:Y:S05]  /*1f10*/  BSYNC.RECONVERGENT B2 ;  /* 0x0000000000027941 */ /* 0x000fea0003800200 */
.L_x_43:
        /* <DEDUP_REMOVED lines=20> */
.L_x_46:
[----:B------:R-:W-:Y:S05]  /*2060*/  BSYNC.RECONVERGENT B2 ;  /* 0x0000000000027941 */ /* 0x000fea0003800200 */
.L_x_45:
        /* <DEDUP_REMOVED lines=20> */
.L_x_48:
[----:B------:R-:W-:Y:S05]  /*21b0*/  BSYNC.RECONVERGENT B2 ;  /* 0x0000000000027941 */ /* 0x000fea0003800200 */
.L_x_47:
        /* <DEDUP_REMOVED lines=20> */
.L_x_50:
[----:B------:R-:W-:Y:S05]  /*2300*/  BSYNC.RECONVERGENT B2 ;  /* 0x0000000000027941 */ /* 0x000fea0003800200 */
.L_x_49:
        /* <DEDUP_REMOVED lines=20> */
.L_x_52:
[----:B------:R-:W-:Y:S05]  /*2450*/  BSYNC.RECONVERGENT B2 ;  /* 0x0000000000027941 */ /* 0x000fea0003800200 */
.L_x_51:
        /* <DEDUP_REMOVED lines=20> */
.L_x_54:
[----:B------:R-:W-:Y:S05]  /*25a0*/  BSYNC.RECONVERGENT B2 ;  /* 0x0000000000027941 */ /* 0x000fea0003800200 */
.L_x_53:
        /* <DEDUP_REMOVED lines=20> */
.L_x_56:
[----:B------:R-:W-:Y:S05]  /*26f0*/  BSYNC.RECONVERGENT B2 ;  /* 0x0000000000027941 */ /* 0x000fea0003800200 */
.L_x_55:
        /* <DEDUP_REMOVED lines=20> */
.L_x_58:
[----:B------:R-:W-:Y:S05]  /*2840*/  BSYNC.RECONVERGENT B2 ;  /* 0x0000000000027941 */ /* 0x000fea0003800200 */
.L_x_57:
        /* <DEDUP_REMOVED lines=20> */
.L_x_60:
[----:B------:R-:W-:Y:S05]  /*2990*/  BSYNC.RECONVERGENT B2 ;  /* 0x0000000000027941 */ /* 0x000fea0003800200 */
.L_x_59:
        /* <DEDUP_REMOVED lines=20> */
.L_x_62:
[----:B------:R-:W-:Y:S05]  /*2ae0*/  BSYNC.RECONVERGENT B2 ;  /* 0x0000000000027941 */ /* 0x000fea0003800200 */
.L_x_61:
        /* <DEDUP_REMOVED lines=19> */
.L_x_64:
[----:B------:R-:W-:Y:S05]  /*2c20*/  BSYNC.RECONVERGENT B2 ;  /* 0x0000000000027941 */ /* 0x000fea0003800200 */
.L_x_63:
[----:B------:R-:W-:Y:S01]  /*2c30*/  UIADD3 UR5, UPT, UPT, UR5, 0x100, URZ ;  /* 0x0000010005057890 */ /* 0x000fe2000fffe0ff */
[-C--:B------:R-:W-:Y:S01]  /*2c40*/  FFMA R13, R16, R0.reuse, R13 ;  /* 0x00000000100d7223 */ /* 0x080fe2000000000d */
[----:B------:R-:W-:Y:S01]  /*2c50*/  FFMA R12, R17, R0, R12 ;  /* 0x00000000110c7223 */ /* 0x000fe2000000000c */
[----:B------:R-:W-:Y:S09]  /*2c60*/  @P3 BRA `(.L_x_65) ;  /* 0xffffffd400743947 */ /* 0x000ff2000383ffff */
[----:B------:R-:W-:-:S07]  /*2c70*/  MOV R16, R6 ;  /* 0x0000000600107202 */ /* 0x000fce0000000f00 */
.L_x_0:
[----:B------:R-:W-:-:S13]  /*2c80*/  ISETP.NE.AND P0, PT, R5, RZ, PT ;  /* 0x000000ff0500720c */ /* 0x000fda0003f05270 */
[----:B------:R-:W-:Y:S05]  /*2c90*/  @!P0 BRA `(.L_x_66) ;  /* 0x0000000000688947 */ /* 0x000fea0003800000 */
[----:B------:R-:W-:-:S05]  /*2ca0*/  UMOV UR5, URZ ;  /* 0x000000ff00057c82 */ /* 0x000fca0008000000 */
.L_x_69:
[----:B------:R-:W-:Y:S01]  /*2cb0*/  LEA R17, R16, UR6, 0x3 ;  /* 0x0000000610117c11 */ /* 0x000fe2000f8e18ff */
[----:B------:R-:W-:Y:S01]  /*2cc0*/  UIADD3 UR5, UPT, UPT, UR5, 0x1, URZ ;  /* 0x0000000105057890 */ /* 0x000fe2000fffe0ff */
[----:B------:R-:W-:Y:S03]  /*2cd0*/  BSSY.RECONVERGENT B2, `(.L_x_67) ;  /* 0x0000012000027945 */ /* 0x000fe60003800200 */
[----:B0-----:R-:W0:Y:S02]  /*2ce0*/  LDS.64 R10, [R17] ;  /* 0x00000000110a7984 */ /* 0x001e240000000a00 */
[----:B------:R-:W-:Y:S01]  /*2cf0*/  ISETP.NE.AND P3, PT, R5, UR5, PT ;  /* 0x0000000505007c0c */ /* 0x000fe2000bf65270 */
        /* <DEDUP_REMOVED lines=15> */
.L_x_68:
[----:B------:R-:W-:Y:S05]  /*2df0*/  BSYNC.RECONVERGENT B2 ;  /* 0x0000000000027941 */ /* 0x000fea0003800200 */
.L_x_67:
[-C--:B------:R-:W-:Y:S01]  /*2e00*/  FFMA R13, R10, R0.reuse, R13 ;  /* 0x000000000a0d7223 */ /* 0x080fe2000000000d */
[----:B------:R-:W-:Y:S01]  /*2e10*/  FFMA R12, R11, R0, R12 ;  /* 0x000000000b0c7223 */ /* 0x000fe2000000000c */
[----:B------:R-:W-:Y:S01]  /*2e20*/  IADD3 R16, PT, PT, R16, 0x1, RZ ;  /* 0x0000000110107810 */ /* 0x000fe20007ffe0ff */
[----:B------:R-:W-:Y:S06]  /*2e30*/  @P3 BRA `(.L_x_69) ;  /* 0xfffffffc009c3947 */ /* 0x000fec000383ffff */
.L_x_66:
[----:B------:R-:W-:Y:S06]  /*2e40*/  BAR.SYNC.DEFER_BLOCKING 0x0 ;  /* 0x0000000000007b1d */ /* 0x000fec0000010000 */
[----:B------:R-:W-:Y:S05]  /*2e50*/  @P2 BRA `(.L_x_70) ;  /* 0xffffffd000c02947 */ /* 0x000fea000383ffff */
[----:B------:R-:W1:Y:S08]  /*2e60*/  LDC.64 R2, c[0x0][0x390] ;  /* 0x0000e400ff027b82 */ /* 0x000e700000000a00 */
[----:B------:R-:W2:Y:S01]  /*2e70*/  LDC.64 R6, c[0x0][0x388] ;  /* 0x0000e200ff067b82 */ /* 0x000ea20000000a00 */
[----:B-1----:R-:W-:-:S05]  /*2e80*/  IMAD.WIDE R2, R4, 0x8, R2 ;  /* 0x0000000804027825 */ /* 0x002fca00078e0202 */
[----:B0-----:R-:W3:Y:S01]  /*2e90*/  LDG.E.64 R8, desc[UR8][R2.64] ;  /* 0x0000000802087981 */ /* 0x001ee2000c1e1b00 */
[----:B--2---:R-:W-:-:S04]  /*2ea0*/  IMAD.WIDE R4, R4, 0x8, R6 ;  /* 0x0000000804047825 */ /* 0x004fc800078e0206 */
[----:B---3--:R-:W-:Y:S01]  /*2eb0*/  FADD R8, -R13, R8 ;  /* 0x000000080d087221 */ /* 0x008fe20000000100 */
[----:B------:R-:W-:-:S03]  /*2ec0*/  FADD R9, -R12, R9 ;  /* 0x000000090c097221 */ /* 0x000fc60000000100 */
[----:B-----5:R-:W-:Y:S01]  /*2ed0*/  FADD R14, R14, R8 ;  /* 0x000000080e0e7221 */ /* 0x020fe20000000000 */
[----:B------:R-:W-:Y:S01]  /*2ee0*/  FADD R15, R15, R9 ;  /* 0x000000090f0f7221 */ /* 0x000fe20000000000 */
[----:B------:R-:W-:Y:S04]  /*2ef0*/  STG.E.64 desc[UR8][R2.64], R8 ;  /* 0x0000000802007986 */ /* 0x000fe8000c101b08 */
[----:B------:R-:W-:Y:S01]  /*2f00*/  STG.E.64 desc[UR8][R4.64], R14 ;  /* 0x0000000e04007986 */ /* 0x000fe2000c101b08 */
[----:B------:R-:W-:Y:S05]  /*2f10*/  EXIT ;  /* 0x000000000000794d */ /* 0x000fea0003800000 */
        .weak           $__internal_0_$__cuda_sm3x_div_rn_noftz_f32_slowpath
        .type           $__internal_0_$__cuda_sm3x_div_rn_noftz_f32_slowpath,@function
        .size           $__internal_0_$__cuda_sm3x_div_rn_noftz_f32_slowpath,(.L_x_257 - $__internal_0_$__cuda_sm3x_div_rn_noftz_f32_slowpath)
$__internal_0_$__cuda_sm3x_div_rn_noftz_f32_slowpath:
[----:B------:R-:W-:Y:S01]  /*2f20*/  SHF.R.U32.HI R19, RZ, 0x17, R23 ;  /* 0x00000017ff137819 */ /* 0x000fe20000011617 */
[----:B------:R-:W-:Y:S01]  /*2f30*/  BSSY.RECONVERGENT B0, `(.L_x_71) ;  /* 0x0000064000007945 */ /* 0x000fe20003800200 */
[----:B------:R-:W-:Y:S01]  /*2f40*/  SHF.R.U32.HI R22, RZ, 0x17, R9 ;  /* 0x00000017ff167819 */ /* 0x000fe20000011609 */
[----:B------:R-:W-:Y:S01]  /*2f50*/  HFMA2 R27, -RZ, RZ, 0.1927490234375, -17.859375 ;  /* 0x322bcc77ff1b7431 */ /* 0x000fe200000001ff */
[----:B------:R-:W-:Y:S02]  /*2f60*/  LOP3.LUT R19, R19, 0xff, RZ, 0xc0, !PT ;  /* 0x000000ff13137812 */ /* 0x000fe400078ec0ff */
[----:B------:R-:W-:Y:S02]  /*2f70*/  LOP3.LUT R22, R22, 0xff, RZ, 0xc0, !PT ;  /* 0x000000ff16167812 */ /* 0x000fe400078ec0ff */
[----:B------:R-:W-:Y:S02]  /*2f80*/  IADD3 R0, PT, PT, R19, -0x1, RZ ;  /* 0xffffffff13007810 */ /* 0x000fe40007ffe0ff */
[----:B------:R-:W-:-:S02]  /*2f90*/  IADD3 R24, PT, PT, R22, -0x1, RZ ;  /* 0xffffffff16187810 */ /* 0x000fc40007ffe0ff */
[----:B------:R-:W-:-:S04]  /*2fa0*/  ISETP.GT.U32.AND P0, PT, R0, 0xfd, PT ;  /* 0x000000fd0000780c */ /* 0x000fc80003f04070 */
[----:B------:R-:W-:-:S13]  /*2fb0*/  ISETP.GT.U32.OR P0, PT, R24, 0xfd, P0 ;  /* 0x000000fd1800780c */ /* 0x000fda0000704470 */
[----:B------:R-:W-:Y:S01]  /*2fc0*/  @!P0 MOV R21, RZ ;  /* 0x000000ff00158202 */ /* 0x000fe20000000f00 */
[----:B------:R-:W-:Y:S06]  /*2fd0*/  @!P0 BRA `(.L_x_72) ;  /* 0x0000000000608947 */ /* 0x000fec0003800000 */
[----:B------:R-:W-:Y:S02]  /*2fe0*/  MOV R26, 0x322bcc77 ;  /* 0x322bcc77001a7802 */ /* 0x000fe40000000f00 */
[----:B------:R-:W-:Y:S02]  /*2ff0*/  FSETP.GTU.FTZ.AND P1, PT, |R23|, +INF , PT ;  /* 0x7f8000001700780b */ /* 0x000fe40003f3c200 */
[----:B------:R-:W-:-:S04]  /*3000*/  FSETP.GTU.FTZ.AND P0, PT, |R26|, +INF , PT ;  /* 0x7f8000001a00780b */ /* 0x000fc80003f1c200 */
[----:B------:R-:W-:-:S13]  /*3010*/  PLOP3.LUT P0, PT, P0, P1, PT, 0xf8, 0x8f ;  /* 0x00000000008f781c */ /* 0x000fda0000703f70 */
[----:B------:R-:W-:Y:S05]  /*3020*/  @P0 BRA `(.L_x_73) ;  /* 0x00000004004c0947 */ /* 0x000fea0003800000 */
[----:B------:R-:W-:-:S13]  /*3030*/  LOP3.LUT P0, RZ, R23, 0x7fffffff, R27, 0xc8, !PT ;  /* 0x7fffffff17ff7812 */ /* 0x000fda000780c81b */
[----:B------:R-:W-:Y:S05]  /*3040*/  @!P0 BRA `(.L_x_74) ;  /* 0x00000004003c8947 */ /* 0x000fea0003800000 */
[C---:B------:R-:W-:Y:S02]  /*3050*/  FSETP.NEU.FTZ.AND P4, PT, |R26|.reuse, +INF , PT ;  /* 0x7f8000001a00780b */ /* 0x040fe40003f9d200 */
[----:B------:R-:W-:Y:S02]  /*3060*/  FSETP.NEU.FTZ.AND P1, PT, |R23|, +INF , PT ;  /* 0x7f8000001700780b */ /* 0x000fe40003f3d200 */
[----:B------:R-:W-:-:S11]  /*3070*/  FSETP.NEU.FTZ.AND P0, PT, |R26|, +INF , PT ;  /* 0x7f8000001a00780b */ /* 0x000fd60003f1d200 */
[----:B------:R-:W-:Y:S05]  /*3080*/  @!P1 BRA !P4, `(.L_x_74) ;  /* 0x00000004002c9947 */ /* 0x000fea0006000000 */
[----:B------:R-:W-:-:S04]  /*3090*/  LOP3.LUT P4, RZ, R27, 0x7fffffff, RZ, 0xc0, !PT ;  /* 0x7fffffff1bff7812 */ /* 0x000fc8000788c0ff */
[----:B------:R-:W-:-:S13]  /*30a0*/  PLOP3.LUT P1, PT, P1, P4, PT, 0x2f, 0xf2 ;  /* 0x0000000000f2781c */ /* 0x000fda0000f28577 */
[----:B------:R-:W-:Y:S05]  /*30b0*/  @P1 BRA `(.L_x_75) ;  /* 0x0000000400181947 */ /* 0x000fea0003800000 */
[----:B------:R-:W-:-:S04]  /*30c0*/  LOP3.LUT P1, RZ, R23, 0x7fffffff, RZ, 0xc0, !PT ;  /* 0x7fffffff17ff7812 */ /* 0x000fc8000782c0ff */
[----:B------:R-:W-:-:S13]  /*30d0*/  PLOP3.LUT P0, PT, P0, P1, PT, 0x2f, 0xf2 ;  /* 0x0000000000f2781c */ /* 0x000fda0000702577 */
[----:B------:R-:W-:Y:S05]  /*30e0*/  @P0 BRA `(.L_x_76) ;  /* 0x0000000400000947 */ /* 0x000fea0003800000 */
[----:B------:R-:W-:Y:S02]  /*30f0*/  ISETP.GE.AND P0, PT, R24, RZ, PT ;  /* 0x000000ff1800720c */ /* 0x000fe40003f06270 */
[----:B------:R-:W-:-:S11]  /*3100*/  ISETP.GE.AND P1, PT, R0, RZ, PT ;  /* 0x000000ff0000720c */ /* 0x000fd60003f26270 */
[----:B------:R-:W-:Y:S01]  /*3110*/  @P0 MOV R21, RZ ;  /* 0x000000ff00150202 */ /* 0x000fe20000000f00 */
[----:B------:R-:W-:Y:S01]  /*3120*/  @!P0 FFMA R27, R26, 1.84467440737095516160e+19, RZ ;  /* 0x5f8000001a1b8823 */ /* 0x000fe200000000ff */
[----:B------:R-:W-:Y:S01]  /*3130*/  @!P0 MOV R21, 0xffffffc0 ;  /* 0xffffffc000158802 */ /* 0x000fe20000000f00 */
[----:B------:R-:W-:-:S03]  /*3140*/  @!P1 FFMA R23, R23, 1.84467440737095516160e+19, RZ ;  /* 0x5f80000017179823 */ /* 0x000fc600000000ff */
[----:B------:R-:W-:-:S07]  /*3150*/  @!P1 IADD3 R21, PT, PT, R21, 0x40, RZ ;  /* 0x0000004015159810 */ /* 0x000fce0007ffe0ff */
.L_x_72:
[----:B------:R-:W-:Y:S01]  /*3160*/  LEA R28, R19, 0xc0800000, 0x17 ;  /* 0xc0800000131c7811 */ /* 0x000fe200078eb8ff */
[----:B------:R-:W-:Y:S01]  /*3170*/  BSSY.RECONVERGENT B1, `(.L_x_77) ;  /* 0x0000036000017945 */ /* 0x000fe20003800200 */
[----:B------:R-:W-:Y:S02]  /*3180*/  IADD3 R22, PT, PT, R22, -0x7f, RZ ;  /* 0xffffff8116167810 */ /* 0x000fe40007ffe0ff */
[----:B------:R-:W-:-:S03]  /*3190*/  IADD3 R28, PT, PT, -R28, R23, RZ ;  /* 0x000000171c1c7210 */ /* 0x000fc60007ffe1ff */
[----:B------:R-:W-:Y:S01]  /*31a0*/  IMAD R0, R22, -0x800000, R27 ;  /* 0xff80000016007824 */ /* 0x000fe200078e021b */
[----:B------:R-:W0:Y:S01]  /*31b0*/  MUFU.RCP R24, R28 ;  /* 0x0000001c00187308 */ /* 0x000e220000001000 */
[----:B------:R-:W-:Y:S01]  /*31c0*/  FADD.FTZ R23, -R28, -RZ ;  /* 0x800000ff1c177221 */ /* 0x000fe20000010100 */
[----:B------:R-:W-:-:S04]  /*31d0*/  IADD3 R22, PT, PT, R22, 0x7f, -R19 ;  /* 0x0000007f16167810 */ /* 0x000fc80007ffe813 */
[----:B------:R-:W-:Y:S01]  /*31e0*/  IADD3 R21, PT, PT, R22, R21, RZ ;  /* 0x0000001516157210 */ /* 0x000fe20007ffe0ff */
[----:B0-----:R-:W-:-:S04]  /*31f0*/  FFMA R25, R24, R23, 1 ;  /* 0x3f80000018197423 */ /* 0x001fc80000000017 */
[----:B------:R-:W-:-:S04]  /*3200*/  FFMA R25, R24, R25, R24 ;  /* 0x0000001918197223 */ /* 0x000fc80000000018 */
[----:B------:R-:W-:-:S04]  /*3210*/  FFMA R24, R0, R25, RZ ;  /* 0x0000001900187223 */ /* 0x000fc800000000ff */
[----:B------:R-:W-:-:S04]  /*3220*/  FFMA R26, R23, R24, R0 ;  /* 0x00000018171a7223 */ /* 0x000fc80000000000 */
[----:B------:R-:W-:-:S04]  /*3230*/  FFMA R26, R25, R26, R24 ;  /* 0x0000001a191a7223 */ /* 0x000fc80000000018 */
[----:B------:R-:W-:-:S04]  /*3240*/  FFMA R23, R23, R26, R0 ;  /* 0x0000001a17177223 */ /* 0x000fc80000000000 */
[----:B------:R-:W-:-:S05]  /*3250*/  FFMA R0, R25, R23, R26 ;  /* 0x0000001719007223 */ /* 0x000fca000000001a */
[----:B------:R-:W-:-:S04]  /*3260*/  SHF.R.U32.HI R19, RZ, 0x17, R0 ;  /* 0x00000017ff137819 */ /* 0x000fc80000011600 */
[----:B------:R-:W-:-:S04]  /*3270*/  LOP3.LUT R22, R19, 0xff, RZ, 0xc0, !PT ;  /* 0x000000ff13167812 */ /* 0x000fc800078ec0ff */
[----:B------:R-:W-:-:S04]  /*3280*/  IADD3 R19, PT, PT, R22, R21, RZ ;  /* 0x0000001516137210 */ /* 0x000fc80007ffe0ff */
[----:B------:R-:W-:-:S04]  /*3290*/  IADD3 R22, PT, PT, R19, -0x1, RZ ;  /* 0xffffffff13167810 */ /* 0x000fc80007ffe0ff */
[----:B------:R-:W-:-:S13]  /*32a0*/  ISETP.GE.U32.AND P0, PT, R22, 0xfe, PT ;  /* 0x000000fe1600780c */ /* 0x000fda0003f06070 */
[----:B------:R-:W-:Y:S05]  /*32b0*/  @!P0 BRA `(.L_x_78) ;  /* 0x0000000000808947 */ /* 0x000fea0003800000 */
[----:B------:R-:W-:-:S13]  /*32c0*/  ISETP.GT.AND P0, PT, R19, 0xfe, PT ;  /* 0x000000fe1300780c */ /* 0x000fda0003f04270 */
[----:B------:R-:W-:Y:S05]  /*32d0*/  @P0 BRA `(.L_x_79) ;  /* 0x00000000006c0947 */ /* 0x000fea0003800000 */
[----:B------:R-:W-:-:S13]  /*32e0*/  ISETP.GE.AND P0, PT, R19, 0x1, PT ;  /* 0x000000011300780c */ /* 0x000fda0003f06270 */
[----:B------:R-:W-:Y:S05]  /*32f0*/  @P0 BRA `(.L_x_80) ;  /* 0x0000000000740947 */ /* 0x000fea0003800000 */
[----:B------:R-:W-:Y:S02]  /*3300*/  ISETP.GE.AND P0, PT, R19, -0x18, PT ;  /* 0xffffffe81300780c */ /* 0x000fe40003f06270 */
[----:B------:R-:W-:-:S11]  /*3310*/  LOP3.LUT R0, R0, 0x80000000, RZ, 0xc0, !PT ;  /* 0x8000000000007812 */ /* 0x000fd600078ec0ff */
[----:B------:R-:W-:Y:S05]  /*3320*/  @!P0 BRA `(.L_x_80) ;  /* 0x0000000000688947 */ /* 0x000fea0003800000 */
[CCC-:B------:R-:W-:Y:S01]  /*3330*/  FFMA.RZ R21, R25.reuse, R23.reuse, R26.reuse ;  /* 0x0000001719157223 */ /* 0x1c0fe2000000c01a */
[CCC-:B------:R-:W-:Y:S01]  /*3340*/  FFMA.RP R22, R25.reuse, R23.reuse, R26.reuse ;  /* 0x0000001719167223 */ /* 0x1c0fe2000000801a */
[----:B------:R-:W-:Y:S01]  /*3350*/  FFMA.RM R25, R25, R23, R26 ;  /* 0x0000001719197223 */ /* 0x000fe2000000401a */
[----:B------:R-:W-:Y:S02]  /*3360*/  IADD3 R23, PT, PT, R19, 0x20, RZ ;  /* 0x0000002013177810 */ /* 0x000fe40007ffe0ff */
[----:B------:R-:W-:Y:S02]  /*3370*/  LOP3.LUT R21, R21, 0x7fffff, RZ, 0xc0, !PT ;  /* 0x007fffff15157812 */ /* 0x000fe400078ec0ff */
[----:B------:R-:W-:Y:S02]  /*3380*/  ISETP.NE.AND P4, PT, R19, RZ, PT ;  /* 0x000000ff1300720c */ /* 0x000fe40003f85270 */
[----:B------:R-:W-:Y:S02]  /*3390*/  LOP3.LUT R24, R21, 0x800000, RZ, 0xfc, !PT ;  /* 0x0080000015187812 */ /* 0x000fe400078efcff */
[----:B------:R-:W-:-:S02]  /*33a0*/  ISETP.NE.AND P1, PT, R19, RZ, PT ;  /* 0x000000ff1300720c */ /* 0x000fc40003f25270 */
[----:B------:R-:W-:Y:S02]  /*33b0*/  IADD3 R19, PT, PT, -R19, RZ, RZ ;  /* 0x000000ff13137210 */ /* 0x000fe40007ffe1ff */
[----:B------:R-:W-:Y:S02]  /*33c0*/  SHF.L.U32 R23, R24, R23, RZ ;  /* 0x0000001718177219 */ /* 0x000fe400000006ff */
[----:B------:R-:W-:Y:S02]  /*33d0*/  FSETP.NEU.FTZ.AND P0, PT, R22, R25, PT ;  /* 0x000000191600720b */ /* 0x000fe40003f1d000 */
[----:B------:R-:W-:Y:S02]  /*33e0*/  SEL R19, R19, RZ, P4 ;  /* 0x000000ff13137207 */ /* 0x000fe40002000000 */
[----:B------:R-:W-:Y:S02]  /*33f0*/  ISETP.NE.AND P1, PT, R23, RZ, P1 ;  /* 0x000000ff1700720c */ /* 0x000fe40000f25270 */
[----:B------:R-:W-:-:S02]  /*3400*/  SHF.R.U32.HI R24, RZ, R19, R24 ;  /* 0x00000013ff187219 */ /* 0x000fc40000011618 */
[----:B------:R-:W-:Y:S02]  /*3410*/  PLOP3.LUT P0, PT, P0, P1, PT, 0xf8, 0x8f ;  /* 0x00000000008f781c */ /* 0x000fe40000703f70 */
[----:B------:R-:W-:Y:S02]  /*3420*/  SHF.R.U32.HI R21, RZ, 0x1, R24 ;  /* 0x00000001ff157819 */ /* 0x000fe40000011618 */
[----:B------:R-:W-:-:S04]  /*3430*/  SEL R22, RZ, 0x1, !P0 ;  /* 0x00000001ff167807 */ /* 0x000fc80004000000 */
[----:B------:R-:W-:-:S04]  /*3440*/  LOP3.LUT R19, R22, 0x1, R21, 0xf8, !PT ;  /* 0x0000000116137812 */ /* 0x000fc800078ef815 */
[----:B------:R-:W-:-:S04]  /*3450*/  LOP3.LUT R24, R19, R24, RZ, 0xc0, !PT ;  /* 0x0000001813187212 */ /* 0x000fc800078ec0ff */
[----:B------:R-:W-:-:S04]  /*3460*/  IADD3 R21, PT, PT, R21, R24, RZ ;  /* 0x0000001815157210 */ /* 0x000fc80007ffe0ff */
[----:B------:R-:W-:Y:S01]  /*3470*/  LOP3.LUT R0, R21, R0, RZ, 0xfc, !PT ;  /* 0x0000000015007212 */ /* 0x000fe200078efcff */
[----:B------:R-:W-:Y:S06]  /*3480*/  BRA `(.L_x_80) ;  /* 0x0000000000107947 */ /* 0x000fec0003800000 */
.L_x_79:
[----:B------:R-:W-:-:S04]  /*3490*/  LOP3.LUT R0, R0, 0x80000000, RZ, 0xc0, !PT ;  /* 0x8000000000007812 */ /* 0x000fc800078ec0ff */
[----:B------:R-:W-:Y:S01]  /*34a0*/  LOP3.LUT R0, R0, 0x7f800000, RZ, 0xfc, !PT ;  /* 0x7f80000000007812 */ /* 0x000fe200078efcff */
[----:B------:R-:W-:Y:S06]  /*34b0*/  BRA `(.L_x_80) ;  /* 0x0000000000047947 */ /* 0x000fec0003800000 */
.L_x_78:
[----:B------:R-:W-:-:S07]  /*34c0*/  LEA R0, R21, R0, 0x17 ;  /* 0x0000000015007211 */ /* 0x000fce00078eb8ff */
.L_x_80:
[----:B------:R-:W-:Y:S05]  /*34d0*/  BSYNC.RECONVERGENT B1 ;  /* 0x0000000000017941 */ /* 0x000fea0003800200 */
.L_x_77:
[----:B------:R-:W-:Y:S05]  /*34e0*/  BRA `(.L_x_81) ;  /* 0x0000000000207947 */ /* 0x000fea0003800000 */
.L_x_76:
[----:B------:R-:W-:-:S04]  /*34f0*/  LOP3.LUT R23, R23, 0x80000000, R27, 0x48, !PT ;  /* 0x8000000017177812 */ /* 0x000fc800078e481b */
[----:B------:R-:W-:Y:S01]  /*3500*/  LOP3.LUT R0, R23, 0x7f800000, RZ, 0xfc, !PT ;  /* 0x7f80000017007812 */ /* 0x000fe200078efcff */
[----:B------:R-:W-:Y:S06]  /*3510*/  BRA `(.L_x_81) ;  /* 0x0000000000147947 */ /* 0x000fec0003800000 */
.L_x_75:
[----:B------:R-:W-:Y:S01]  /*3520*/  LOP3.LUT R0, R23, 0x80000000, R27, 0x48, !PT ;  /* 0x8000000017007812 */ /* 0x000fe200078e481b */
[----:B------:R-:W-:Y:S06]  /*3530*/  BRA `(.L_x_81) ;  /* 0x00000000000c7947 */ /* 0x000fec0003800000 */
.L_x_74:
[----:B------:R-:W0:Y:S01]  /*3540*/  MUFU.RSQ R0, -QNAN ;  /* 0xffc0000000007908 */ /* 0x000e220000001400 */
[----:B------:R-:W-:Y:S05]  /*3550*/  BRA `(.L_x_81) ;  /* 0x0000000000047947 */ /* 0x000fea0003800000 */
.L_x_73:
[----:B------:R-:W-:-:S07]  /*3560*/  FADD.FTZ R0, R26, R23 ;  /* 0x000000171a007221 */ /* 0x000fce0000010000 */
.L_x_81:
[----:B------:R-:W-:Y:S05]  /*3570*/  BSYNC.RECONVERGENT B0 ;  /* 0x0000000000007941 */ /* 0x000fea0003800200 */
.L_x_71:
[----:B------:R-:W-:-:S04]  /*3580*/  HFMA2 R21, -RZ, RZ, 0, 0 ;  /* 0x00000000ff157431 */ /* 0x000fc800000001ff */
[----:B0-----:R-:W-:Y:S05]  /*3590*/  RET.REL.NODEC R20 `(_Z8Compute3P6float2S0_S0_i) ;  /* 0xffffffc814987950 */ /* 0x001fea0003c3ffff */
.L_x_82:
[----:B------:R-:W-:-:S00]  /*35a0*/  BRA `(.L_x_82) ;  /* 0xfffffffc00fc7947 */ /* 0x000fc0000383ffff */
[----:B------:R-:W-:-:S00]  /*35b0*/  NOP ;  /* 0x0000000000007918 */ /* 0x000fc00000000000 */
        /* <DEDUP_REMOVED lines=12> */
.L_x_257:


//--------------------- .text._Z8Compute2P6float2S0_S0_i --------------------------
	.section	.text._Z8Compute2P6float2S0_S0_i,"ax",@progbits
	.align	128
        .global         _Z8Compute2P6float2S0_S0_i
        .type           _Z8Compute2P6float2S0_S0_i,@function
        .size           _Z8Compute2P6float2S0_S0_i,(.L_x_258 - _Z8Compute2P6float2S0_S0_i)
        .other          _Z8Compute2P6float2S0_S0_i,@"STO_CUDA_ENTRY STV_DEFAULT"
_Z8Compute2P6float2S0_S0_i:
.text._Z8Compute2P6float2S0_S0_i:
[----:B------:R-:W-:Y:S01]  /*0000*/  LDC R1, c[0x0][0x37c] ;  /* 0x0000df00ff017b82 */ /* 0x000fe20000000800 */
[----:B------:R-:W0:Y:S01]  /*0010*/  S2R R0, SR_TID.X ;  /* 0x0000000000007919 */ /* 0x000e220000002100 */
[----:B------:R-:W1:Y:S06]  /*0020*/  LDCU UR6, c[0x0][0x398] ;  /* 0x00007300ff0677ac */ /* 0x000e6c0008000800 */
[----:B------:R-:W0:Y:S01]  /*0030*/  S2UR UR4, SR_CTAID.X ;  /* 0x00000000000479c3 */ /* 0x000e220000002500 */
[----:B------:R-:W2:Y:S07]  /*0040*/  LDCU.64 UR12, c[0x0][0x358] ;  /* 0x00006b00ff0c77ac */ /* 0x000eae0008000a00 */
[----:B------:R-:W0:Y:S01]  /*0050*/  LDC R5, c[0x0][0x360] ;  /* 0x0000d800ff057b82 */ /* 0x000e220000000800 */
[----:B-1----:R-:W-:Y:S01]  /*0060*/  UISETP.GT.AND UP0, UPT, UR6, URZ, UPT ;  /* 0x000000ff0600728c */ /* 0x002fe2000bf04270 */
[----:B0-----:R-:W-:-:S08]  /*0070*/  IMAD R5, R5, UR4, R0 ;  /* 0x0000000405057c24 */ /* 0x001fd0000f8e0200 */
[----:B--2---:R-:W-:Y:S05]  /*0080*/  BRA.U UP0, `(.L_x_83) ;  /* 0x0000000100187547 */ /* 0x004fea000b800000 */
[----:B------:R-:W0:Y:S02]  /*0090*/  LDC.64 R14, c[0x0][0x380] ;  /* 0x0000e000ff0e7b82 */ /* 0x000e240000000a00 */
[----:B0-----:R-:W-:-:S06]  /*00a0*/  IMAD.WIDE.U32 R14, R5, 0x8, R14 ;  /* 0x00000008050e7825 */ /* 0x001fcc00078e000e */
[----:B------:R-:W5:Y:S01]  /*00b0*/  LDG.E.64 R14, desc[UR12][R14.64] ;  /* 0x0000000c0e0e7981 */ /* 0x000f62000c1e1b00 */
[----:B------:R-:W-:Y:S01]  /*00c0*/  HFMA2 R2, -RZ, RZ, 0, 0 ;  /* 0x00000000ff027431 */ /* 0x000fe200000001ff */
[----:B------:R-:W-:Y:S01]  /*00d0*/  MOV R9, RZ ;  /* 0x000000ff00097202 */ /* 0x000fe20000000f00 */
[----:B------:R-:W-:Y:S06]  /*00e0*/  BRA `(.L_x_84) ;  /* 0x0000002c00dc7947 */ /* 0x000fec0003800000 */
.L_x_83:
[----:B------:R-:W0:Y:S02]  /*00f0*/  LDC.64 R2, c[0x0][0x380] ;  /* 0x0000e000ff027b82 */ /* 0x000e240000000a00 */
[----:B0-----:R-:W-:-:S06]  /*0100*/  IMAD.WIDE.U32 R14, R5, 0x8, R2 ;  /* 0x00000008050e7825 */ /* 0x001fcc00078e0002 */
[----:B------:R-:W5:Y:S01]  /*0110*/  LDG.E.64 R14, desc[UR12][R14.64] ;  /* 0x0000000c0e0e7981 */ /* 0x000f62000c1e1b00 */
[----:B------:R-:W-:Y:S01]  /*0120*/  UISETP.GE.U32.AND UP0, UPT, UR6, 0x20, UPT ;  /* 0x000000200600788c */ /* 0x000fe2000bf06070 */
[----:B------:R-:W-:Y:S01]  /*0130*/  HFMA2 R9, -RZ, RZ, 0, 0 ;  /* 0x00000000ff097431 */ /* 0x000fe200000001ff */
[----:B------:R-:W-:Y:S01]  /*0140*/  MOV R2, RZ ;  /* 0x000000ff00027202 */ /* 0x000fe20000000f00 */
[----:B------:R-:W-:Y:S01]  /*0150*/  HFMA2 R4, -RZ, RZ, 0.10711669921875, -1791 ;  /* 0x2edbe6ffff047431 */ /* 0x000fe200000001ff */
[----:B------:R-:W-:Y:S01]  /*0160*/  ULOP3.LUT UR10, UR6, 0x1f, URZ, 0xc0, !UPT ;  /* 0x0000001f060a7892 */ /* 0x000fe2000f8ec0ff */
[----:B------:R-:W-:-:S04]  /*0170*/  UMOV UR4, URZ ;  /* 0x000000ff00047c82 */ /* 0x000fc80008000000 */
[----:B------:R-:W-:Y:S07]  /*0180*/  BRA.U !UP0, `(.L_x_85) ;  /* 0x0000002d08307547 */ /* 0x000fee000b800000 */
[----:B------:R-:W0:Y:S01]  /*0190*/  LDCU.64 UR8, c[0x0][0x380] ;  /* 0x00007000ff0877ac */ /* 0x000e220008000a00 */
[----:B------:R-:W-:Y:S01]  /*01a0*/  MOV R9, RZ ;  /* 0x000000ff00097202 */ /* 0x000fe20000000f00 */
[----:B------:R-:W-:-:S04]  /*01b0*/  ULOP3.LUT UR4, UR6, 0x7fffffe0, URZ, 0xc0, !UPT ;  /* 0x7fffffe006047892 */ /* 0x000fc8000f8ec0ff */
[----:B------:R-:W-:Y:S02]  /*01c0*/  UIADD3 UR7, UPT, UPT, -UR4, URZ, URZ ;  /* 0x000000ff04077290 */ /* 0x000fe4000fffe1ff */
[----:B0-----:R-:W-:-:S04]  /*01d0*/  UIADD3 UR5, UP0, UPT, UR8, 0x80, URZ ;  /* 0x0000008008057890 */ /* 0x001fc8000ff1e0ff */
[----:B------:R-:W-:Y:S02]  /*01e0*/  UIADD3.X UR6, UPT, UPT, URZ, UR9, URZ, UP0, !UPT ;  /* 0x00000009ff067290 */ /* 0x000fe400087fe4ff */
[----:B------:R-:W-:-:S04]  /*01f0*/  MOV R12, UR5 ;  /* 0x00000005000c7c02 */ /* 0x000fc80008000f00 */
[----:B------:R-:W-:-:S07]  /*0200*/  MOV R13, UR6 ;  /* 0x00000006000d7c02 */ /* 0x000fce0008000f00 */
.L_x_150:
[----:B------:R-:W2:Y:S01]  /*0210*/  LDG.E.64 R10, desc[UR12][R12.64+-0x80] ;  /* 0xffff800c0c0a7981 */ /* 0x000ea2000c1e1b00 */
[----:B------:R-:W-:Y:S01]  /*0220*/  UIADD3 UR7, UPT, UPT, UR7, 0x20, URZ ;  /* 0x0000002007077890 */ /* 0x000fe2000fffe0ff */
[----:B------:R-:W-:Y:S03]  /*0230*/  BSSY.RECONVERGENT B2, `(.L_x_86) ;  /* 0x0000013000027945 */ /* 0x000fe60003800200 */
[----:B------:R-:W-:Y:S01]  /*0240*/  UISETP.NE.AND UP0, UPT, UR7, URZ, UPT ;  /* 0x000000ff0700728c */ /* 0x000fe2000bf05270 */
[----:B--2--5:R-:W-:Y:S01]  /*0250*/  FADD R11, R15, -R11 ;  /* 0x8000000b0f0b7221 */ /* 0x024fe20000000000 */
        /* <DEDUP_REMOVED lines=8> */
[----:B------:R-:W-:-:S04]  /*02e0*/  FFMA R3, R0, 1.00000001335143196e-10, RZ ;  /* 0x2edbe6ff00037823 */ /* 0x000fc800000000ff */
[----:B------:R-:W-:-:S04]  /*02f0*/  FFMA R6, -R7, R3, 1.00000001335143196e-10 ;  /* 0x2edbe6ff07067423 */ /* 0x000fc80000000103 */
[----:B------:R-:W-:Y:S01]  /*0300*/  FFMA R3, R0, R6, R3 ;  /* 0x0000000600037223 */ /* 0x000fe20000000003 */
[----:B-1----:R-:W-:Y:S06]  /*0310*/  @!P0 BRA `(.L_x_87) ;  /* 0x0000000000108947 */ /* 0x002fec0003800000 */
[----:B------:R-:W-:Y:S02]  /*0320*/  MOV R3, R7 ;  /* 0x0000000700037202 */ /* 0x000fe40000000f00 */
[----:B------:R-:W-:-:S07]  /*0330*/  MOV R6, 0x350 ;  /* 0x0000035000067802 */ /* 0x000fce0000000f00 */
[----:B------:R-:W-:Y:S05]  /*0340*/  CALL.REL.NOINC `($__internal_1_$__cuda_sm3x_div_rn_noftz_f32_slowpath) ;  /* 0x0000002c00747944 */ /* 0x000fea0003c00000 */
[----:B------:R-:W-:-:S07]  /*0350*/  MOV R3, R0 ;  /* 0x0000000000037202 */ /* 0x000fce0000000f00 */
.L_x_87:
[----:B------:R-:W-:Y:S05]  /*0360*/  BSYNC.RECONVERGENT B2 ;  /* 0x0000000000027941 */ /* 0x000fea0003800200 */
.L_x_86:
[----:B------:R-:W2:Y:S01]  /*0370*/  LDG.E.64 R6, desc[UR12][R12.64+-0x78] ;  /* 0xffff880c0c067981 */ /* 0x000ea2000c1e1b00 */
[----:B------:R-:W-:Y:S01]  /*0380*/  BSSY.RECONVERGENT B2, `(.L_x_88) ;  /* 0x0000014000027945 */ /* 0x000fe20003800200 */
[-C--:B------:R-:W-:Y:S01]  /*0390*/  FFMA R10, R10, R3.reuse, R9 ;  /* 0x000000030a0a7223 */ /* 0x080fe20000000009 */
[----:B------:R-:W-:Y:S01]  /*03a0*/  FFMA R11, R11, R3, R2 ;  /* 0x000000030b0b7223 */ /* 0x000fe20000000002 */
[----:B--2---:R-:W-:Y:S01]  /*03b0*/  FADD R16, R15, -R7 ;  /* 0x800000070f107221 */ /* 0x004fe20000000000 */
        /* <DEDUP_REMOVED lines=16> */
.L_x_89:
[----:B------:R-:W-:Y:S05]  /*04c0*/  BSYNC.RECONVERGENT B2 ;  /* 0x0000000000027941 */ /* 0x000fea0003800200 */
.L_x_88:
        /* <DEDUP_REMOVED lines=21> */
.L_x_91:
[----:B------:R-:W-:Y:S05]  /*0620*/  BSYNC.RECONVERGENT B2 ;  /* 0x0000000000027941 */ /* 0x000fea0003800200 */
.L_x_90:
        /* <DEDUP_REMOVED lines=21> */
.L_x_93:
[----:B------:R-:W-:Y:S05]  /*0780*/  BSYNC.RECONVERGENT B2 ;  /* 0x0000000000027941 */ /* 0x000fea0003800200 */
.L_x_92:
        /* <DEDUP_REMOVED lines=21> */
.L_x_95:
[----:B------:R-:W-:Y:S05]  /*08e0*/  BSYNC.RECONVERGENT B2 ;  /* 0x0000000000027941 */ /* 0x000fea0003800200 */
.L_x_94:
        /* <DEDUP_REMOVED lines=21> */
.L_x_97:
[----:B------:R-:W-:Y:S05]  /*0a40*/  BSYNC.RECONVERGENT B2 ;  /* 0x0000000000027941 */ /* 0x000fea0003800200 */
.L_x_96:
        /* <DEDUP_REMOVED lines=21> */
.L_x_99:
[----:B------:R-:W-:Y:S05]  /*0ba0*/  BSYNC.RECONVERGENT B2 ;  /* 0x0000000000027941 */ /* 0x000fea0003800200 */
.L_x_98:
        /* <DEDUP_REMOVED lines=21> */
.L_x_101:
[----:B------:R-:W-:Y:S05]  /*0d00*/  BSYNC.RECONVERGENT B2 ;  /* 0x0000000000027941 */ /* 0x000fea0003800200 */
.L_x_100:
        /* <DEDUP_REMOVED lines=21> */
.L_x_103:
[----:B------:R-:W-:Y:S05]  /*0e60*/  BSYNC.RECONVERGENT B2 ;  /* 0x0000000000027941 */ /* 0x000fea0003800200 */
.L_x_102:
        /* <DEDUP_REMOVED lines=21> */
.L_x_105:
[----:B------:R-:W-:Y:S05]  /*0fc0*/  BSYNC.RECONVERGENT B2 ;  /* 0x0000000000027941 */ /* 0x000fea0003800200 */
.L_x_104:
        /* <DEDUP_REMOVED lines=21> */
.L_x_107:
[----:B------:R-:W-:Y:S05]  /*1120*/  BSYNC.RECONVERGENT B2 ;  /* 0x0000000000027941 */ /* 0x000fea0003800200 */
.L_x_106:
        /* <DEDUP_REMOVED lines=21> */
.L_x_109:
[----:B------:R-:W-:Y:S05]  /*1280*/  BSYNC.RECONVERGENT B2 ;  /* 0x0000000000027941 */ /* 0x000fea0003800200 */
.L_x_108:
        /* <DEDUP_REMOVED lines=21> */
.L_x_111:
[----:B------:R-:W-:Y:S05]  /*13e0*/  BSYNC.RECONVERGENT B2 ;  /* 0x0000000000027941 */ /* 0x000fea0003800200 */
.L_x_110:
        /* <DEDUP_REMOVED lines=21> */
.L_x_113:
[----:B------:R-:W-:Y:S05]  /*1540*/  BSYNC.RECONVERGENT B2 ;  /* 0x0000000000027941 */ /* 0x000fea0003800200 */
.L_x_112:
        /* <DEDUP_REMOVED lines=21> */
.L_x_115:
[----:B------:R-:W-:Y:S05]  /*16a0*/  BSYNC.RECONVERGENT B2 ;  /* 0x0000000000027941 */ /* 0x000fea0003800200 */
.L_x_114:
        /* <DEDUP_REMOVED lines=21> */
.L_x_117:
[----:B------:R-:W-:Y:S05]  /*1800*/  BSYNC.RECONVERGENT B2 ;  /* 0x0000000000027941 */ /* 0x000fea0003800200 */
.L_x_116:
        /* <DEDUP_REMOVED lines=21> */
.L_x_119:
[----:B------:R-:W-:Y:S05]  /*1960*/  BSYNC.RECONVERGENT B2 ;  /* 0x0000000000027941 */ /* 0x000fea0003800200 */
.L_x_118:
        /* <DEDUP_REMOVED lines=21> */
.L_x_121:
[----:B------:R-:W-:Y:S05]  /*1ac0*/  BSYNC.RECONVERGENT B2 ;  /* 0x0000000000027941 */ /* 0x000fea0003800200 */
.L_x_120:
        /* <DEDUP_REMOVED lines=21> */
.L_x_123:
[----:B------:R-:W-:Y:S05]  /*1c20*/  BSYNC.RECONVERGENT B2 ;  /* 0x0000000000027941 */ /* 0x000fea0003800200 */
.L_x_122:
        /* <DEDUP_REMOVED lines=21> */
.L_x_125:
[----:B------:R-:W-:Y:S05]  /*1d80*/  BSYNC.RECONVERGENT B2 ;  /* 0x0000000000027941 */ /* 0x000fea0003800200 */
.L_x_124:
        /* <DEDUP_REMOVED lines=21> */
.L_x_127:
[----:B------:R-:W-:Y:S05]  /*1ee0*/  BSYNC.RECONVERGENT B2 ;  /* 0x0000000000027941 */ /* 0x000fea0003800200 */
.L_x_126:
        /* <DEDUP_REMOVED lines=21> */
.L_x_129:
[----:B------:R-:W-:Y:S05]  /*2040*/  BSYNC.RECONVERGENT B2 ;  /* 0x0000000000027941 */ /* 0x000fea0003800200 */
.L_x_128:
        /* <DEDUP_REMOVED lines=21> */
.L_x_131:
[----:B------:R-:W-:Y:S05]  /*21a0*/  BSYNC.RECONVERGENT B2 ;  /* 0x0000000000027941 */ /* 0x000fea0003800200 */
.L_x_130:
        /* <DEDUP_REMOVED lines=21> */
.L_x_133:
[----:B------:R-:W-:Y:S05]  /*2300*/  BSYNC.RECONVERGENT B2 ;  /* 0x0000000000027941 */ /* 0x000fea0003800200 */
.L_x_132:
        /* <DEDUP_REMOVED lines=21> */
.L_x_135:
[----:B------:R-:W-:Y:S05]  /*2460*/  BSYNC.RECONVERGENT B2 ;  /* 0x0000000000027941 */ /* 0x000fea0003800200 */
.L_x_134:
        /* <DEDUP_REMOVED lines=21> */
.L_x_137:
[----:B------:R-:W-:Y:S05]  /*25c0*/  BSYNC.RECONVERGENT B2 ;  /* 0x0000000000027941 */ /* 0x000fea0003800200 */
.L_x_136:
        /* <DEDUP_REMOVED lines=21> */
.L_x_139:
[----:B------:R-:W-:Y:S05]  /*2720*/  BSYNC.RECONVERGENT B2 ;  /* 0x0000000000027941 */ /* 0x000fea0003800200 */
.L_x_138:
        /* <DEDUP_REMOVED lines=21> */
.L_x_141:
[----:B------:R-:W-:Y:S05]  /*2880*/  BSYNC.RECONVERGENT B2 ;  /* 0x0000000000027941 */ /* 0x000fea0003800200 */
.L_x_140:
        /* <DEDUP_REMOVED lines=21> */
.L_x_143:
[----:B------:R-:W-:Y:S05]  /*29e0*/  BSYNC.RECONVERGENT B2 ;  /* 0x0000000000027941 */ /* 0x000fea0003800200 */
.L_x_142:
        /* <DEDUP_REMOVED lines=21> */
.L_x_145:
[----:B------:R-:W-:Y:S05]  /*2b40*/  BSYNC.RECONVERGENT B2 ;  /* 0x0000000000027941 */ /* 0x000fea0003800200 */
.L_x_144:
        /* <DEDUP_REMOVED lines=21> */
.L_x_147:
[----:B------:R-:W-:Y:S05]  /*2ca0*/  BSYNC.RECONVERGENT B2 ;  /* 0x0000000000027941 */ /* 0x000fea0003800200 */
.L_x_146:
        /* <DEDUP_REMOVED lines=20> */
.L_x_149:
[----:B------:R-:W-:Y:S05]  /*2df0*/  BSYNC.RECONVERGENT B2 ;  /* 0x0000000000027941 */ /* 0x000fea0003800200 */
.L_x_148:
[----:B------:R-:W-:Y:S01]  /*2e00*/  IADD3 R12, P0, PT, R12, 0x100, RZ ;  /* 0x000001000c0c7810 */ /* 0x000fe20007f1e0ff */
[-C--:B------:R-:W-:Y:S01]  /*2e10*/  FFMA R9, R17, R0.reuse, R10 ;  /* 0x0000000011097223 */ /* 0x080fe2000000000a */
[----:B------:R-:W-:Y:S02]  /*2e20*/  FFMA R2, R16, R0, R11 ;  /* 0x0000000010027223 */ /* 0x000fe4000000000b */
[----:B------:R-:W-:Y:S01]  /*2e30*/  IADD3.X R13, PT, PT, RZ, R13, RZ, P0, !PT ;  /* 0x0000000dff0d7210 */ /* 0x000fe200007fe4ff */
[----:B------:R-:W-:Y:S08]  /*2e40*/  BRA.U UP0, `(.L_x_150) ;  /* 0xffffffd100f07547 */ /* 0x000ff0000b83ffff */
.L_x_85:
[----:B------:R-:W-:-:S09]  /*2e50*/  UISETP.NE.AND UP0, UPT, UR10, URZ, UPT ;  /* 0x000000ff0a00728c */ /* 0x000fd2000bf05270 */
[----:B------:R-:W-:Y:S05]  /*2e60*/  BRA.U !UP0, `(.L_x_84) ;  /* 0x00000001087c7547 */ /* 0x000fea000b800000 */
[----:B------:R-:W0:Y:S01]  /*2e70*/  LDCU.64 UR6, c[0x0][0x380] ;  /* 0x00007000ff0677ac */ /* 0x000e220008000a00 */
[----:B------:R-:W-:Y:S02]  /*2e80*/  UIADD3 UR5, UPT, UPT, -UR10, URZ, URZ ;  /* 0x000000ff0a057290 */ /* 0x000fe4000fffe1ff */
[----:B0-----:R-:W-:-:S12]  /*2e90*/  UIMAD.WIDE.U32 UR6, UR4, 0x8, UR6 ;  /* 0x00000008040678a5 */ /* 0x001fd8000f8e0006 */
.L_x_153:
[----:B------:R-:W-:Y:S02]  /*2ea0*/  MOV R6, UR6 ;  /* 0x0000000600067c02 */ /* 0x000fe40008000f00 */
[----:B------:R-:W-:-:S06]  /*2eb0*/  MOV R7, UR7 ;  /* 0x0000000700077c02 */ /* 0x000fcc0008000f00 */
        /* <DEDUP_REMOVED lines=20> */
.L_x_152:
[----:B------:R-:W-:Y:S05]  /*3000*/  BSYNC.RECONVERGENT B2 ;  /* 0x0000000000027941 */ /* 0x000fea0003800200 */
.L_x_151:
[----:B------:R-:W-:Y:S01]  /*3010*/  UIADD3 UR6, UP0, UPT, UR6, 0x8, URZ ;  /* 0x0000000806067890 */ /* 0x000fe2000ff1e0ff */
[-C--:B------:R-:W-:Y:S01]  /*3020*/  FFMA R9, R10, R0.reuse, R9 ;  /* 0x000000000a097223 */ /* 0x080fe20000000009 */
[----:B------:R-:W-:Y:S02]  /*3030*/  FFMA R2, R11, R0, R2 ;  /* 0x000000000b027223 */ /* 0x000fe40000000002 */
[----:B------:R-:W-:Y:S01]  /*3040*/  UIADD3.X UR7, UPT, UPT, URZ, UR7, URZ, UP0, !UPT ;  /* 0x00000007ff077290 */ /* 0x000fe200087fe4ff */
[----:B------:R-:W-:Y:S11]  /*3050*/  BRA.U UP1, `(.L_x_153) ;  /* 0xfffffffd01907547 */ /* 0x000ff6000b83ffff */
.L_x_84:
[----:B------:R-:W0:Y:S08]  /*3060*/  LDC.64 R6, c[0x0][0x390] ;  /* 0x0000e400ff067b82 */ /* 0x000e300000000a00 */
[----:B------:R-:W1:Y:S01]  /*3070*/  LDC.64 R10, c[0x0][0x388] ;  /* 0x0000e200ff0a7b82 */ /* 0x000e620000000a00 */
[----:B0-----:R-:W-:-:S05]  /*3080*/  IMAD.WIDE.U32 R6, R5, 0x8, R6 ;  /* 0x0000000805067825 */ /* 0x001fca00078e0006 */
[----:B------:R-:W2:Y:S02]  /*3090*/  LDG.E.64 R12, desc[UR12][R6.64] ;  /* 0x0000000c060c7981 */ /* 0x000ea4000c1e1b00 */
[----:B--2---:R-:W-:Y:S01]  /*30a0*/  FADD R12, R12, -R9 ;  /* 0x800000090c0c7221 */ /* 0x004fe20000000000 */
[----:B------:R-:W-:Y:S01]  /*30b0*/  FADD R13, R13, -R2 ;  /* 0x800000020d0d7221 */ /* 0x000fe20000000000 */
[----:B-1----:R-:W-:-:S04]  /*30c0*/  IMAD.WIDE.U32 R2, R5, 0x8, R10 ;  /* 0x0000000805027825 */ /* 0x002fc800078e000a */
[----:B-----5:R-:W-:Y:S01]  /*30d0*/  FADD R14, R12, R14 ;  /* 0x0000000e0c0e7221 */ /* 0x020fe20000000000 */
[----:B------:R-:W-:Y:S01]  /*30e0*/  FADD R15, R13, R15 ;  /* 0x0000000f0d0f7221 */ /* 0x000fe20000000000 */
[----:B------:R-:W-:Y:S04]  /*30f0*/  STG.E.64 desc[UR12][R6.64], R12 ;  /* 0x0000000c06007986 */ /* 0x000fe8000c101b0c */
[----:B------:R-:W-:Y:S01]  /*3100*/  STG.E.64 desc[UR12][R2.64], R14 ;  /* 0x0000000e02007986 */ /* 0x000fe2000c101b0c */
[----:B------:R-:W-:Y:S05]  /*3110*/  EXIT ;  /* 0x000000000000794d */ /* 0x000fea0003800000 */
        .weak           $__internal_1_$__cuda_sm3x_div_rn_noftz_f32_slowpath
        .type           $__internal_1_$__cuda_sm3x_div_rn_noftz_f32_slowpath,@function
        .size           $__internal_1_$__cuda_sm3x_div_rn_noftz_f32_slowpath,(.L_x_258 - $__internal_1_$__cuda_sm3x_div_rn_noftz_f32_slowpath)
$__internal_1_$__cuda_sm3x_div_rn_noftz_f32_slowpath:
[----:B------:R-:W-:Y:S01]  /*3120*/  SHF.R.U32.HI R7, RZ, 0x17, R3 ;  /* 0x00000017ff077819 */ /* 0x000fe20000011603 */
[----:B------:R-:W-:Y:S01]  /*3130*/  BSSY.RECONVERGENT B0, `(.L_x_154) ;  /* 0x0000064000007945 */ /* 0x000fe20003800200 */
[----:B------:R-:W-:Y:S01]  /*3140*/  SHF.R.U32.HI R19, RZ, 0x17, R4 ;  /* 0x00000017ff137819 */ /* 0x000fe20000011604 */
[----:B------:R-:W-:Y:S01]  /*3150*/  HFMA2 R18, -RZ, RZ, 0.10711669921875, -1791 ;  /* 0x2edbe6ffff127431 */ /* 0x000fe200000001ff */
        /* <DEDUP_REMOVED lines=32> */
.L_x_155:
[----:B------:R-:W-:Y:S01]  /*3360*/  LEA R22, R7, 0xc0800000, 0x17 ;  /* 0xc080000007167811 */ /* 0x000fe200078eb8ff */
[----:B------:R-:W-:Y:S01]  /*3370*/  BSSY.RECONVERGENT B1, `(.L_x_160) ;  /* 0x0000036000017945 */ /* 0x000fe20003800200 */
[----:B------:R-:W-:Y:S02]  /*3380*/  IADD3 R19, PT, PT, R19, -0x7f, RZ ;  /* 0xffffff8113137810 */ /* 0x000fe40007ffe0ff */
[----:B------:R-:W-:-:S03]  /*3390*/  IADD3 R22, PT, PT, -R22, R3, RZ ;  /* 0x0000000316167210 */ /* 0x000fc60007ffe1ff */
[C---:B------:R-:W-:Y:S01]  /*33a0*/  IMAD R0, R19.reuse, -0x800000, R18 ;  /* 0xff80000013007824 */ /* 0x040fe200078e0212 */
        /* <DEDUP_REMOVED lines=27> */
[C---:B------:R-:W-:Y:S02]  /*3560*/  IADD3 R3, PT, PT, R7.reuse, 0x20, RZ ;  /* 0x0000002007037810 */ /* 0x040fe40007ffe0ff */
[----:B------:R-:W-:Y:S02]  /*3570*/  LOP3.LUT R8, R8, 0x7fffff, RZ, 0xc0, !PT ;  /* 0x007fffff08087812 */ /* 0x000fe400078ec0ff */
[C---:B------:R-:W-:Y:S02]  /*3580*/  ISETP.NE.AND P2, PT, R7.reuse, RZ, PT ;  /* 0x000000ff0700720c */ /* 0x040fe40003f45270 */
        /* <DEDUP_REMOVED lines=16> */
.L_x_162:
[----:B------:R-:W-:-:S04]  /*3690*/  LOP3.LUT R0, R0, 0x80000000, RZ, 0xc0, !PT ;  /* 0x8000000000007812 */ /* 0x000fc800078ec0ff */
[----:B------:R-:W-:Y:S01]  /*36a0*/  LOP3.LUT R0, R0, 0x7f800000, RZ, 0xfc, !PT ;  /* 0x7f80000000007812 */ /* 0x000fe200078efcff */
[----:B------:R-:W-:Y:S06]  /*36b0*/  BRA `(.L_x_163) ;  /* 0x0000000000047947 */ /* 0x000fec0003800000 */
.L_x_161:
[----:B------:R-:W-:-:S07]  /*36c0*/  LEA R0, R19, R0, 0x17 ;  /* 0x0000000013007211 */ /* 0x000fce00078eb8ff */
.L_x_163:
[----:B------:R-:W-:Y:S05]  /*36d0*/  BSYNC.RECONVERGENT B1 ;  /* 0x0000000000017941 */ /* 0x000fea0003800200 */
.L_x_160:
[----:B------:R-:W-:Y:S05]  /*36e0*/  BRA `(.L_x_164) ;  /* 0x0000000000207947 */ /* 0x000fea0003800000 */
.L_x_159:
[----:B------:R-:W-:-:S04]  /*36f0*/  LOP3.LUT R3, R3, 0x80000000, R18, 0x48, !PT ;  /* 0x8000000003037812 */ /* 0x000fc800078e4812 */
[----:B------:R-:W-:Y:S01]  /*3700*/  LOP3.LUT R0, R3, 0x7f800000, RZ, 0xfc, !PT ;  /* 0x7f80000003007812 */ /* 0x000fe200078efcff */
[----:B------:R-:W-:Y:S06]  /*3710*/  BRA `(.L_x_164) ;  /* 0x0000000000147947 */ /* 0x000fec0003800000 */
.L_x_158:
[----:B------:R-:W-:Y:S01]  /*3720*/  LOP3.LUT R0, R3, 0x80000000, R18, 0x48, !PT ;  /* 0x8000000003007812 */ /* 0x000fe200078e4812 */
[----:B------:R-:W-:Y:S06]  /*3730*/  BRA `(.L_x_164) ;  /* 0x00000000000c7947 */ /* 0x000fec0003800000 */
.L_x_157:
[----:B------:R-:W0:Y:S01]  /*3740*/  MUFU.RSQ R0, -QNAN ;  /* 0xffc0000000007908 */ /* 0x000e220000001400 */
[----:B------:R-:W-:Y:S05]  /*3750*/  BRA `(.L_x_164) ;  /* 0x0000000000047947 */ /* 0x000fea0003800000 */
.L_x_156:
[----:B------:R-:W-:-:S07]  /*3760*/  FADD.FTZ R0, R0, R3 ;  /* 0x0000000300007221 */ /* 0x000fce0000010000 */
.L_x_164:
[----:B------:R-:W-:Y:S05]  /*3770*/  BSYNC.RECONVERGENT B0 ;  /* 0x0000000000007941 */ /* 0x000fea0003800200 */
.L_x_154:
[----:B------:R-:W-:-:S04]  /*3780*/  HFMA2 R7, -RZ, RZ, 0, 0 ;  /* 0x00000000ff077431 */ /* 0x000fc800000001ff */
[----:B0-----:R-:W-:Y:S05]  /*3790*/  RET.REL.NODEC R6 `(_Z8Compute2P6float2S0_S0_i) ;  /* 0xffffffc806187950 */ /* 0x001fea0003c3ffff */
.L_x_165:
        /* <DEDUP_REMOVED lines=14> */
.L_x_258:


//--------------------- .text._Z10Compute1_1P6float2S0_S0_i --------------------------
	.section	.text._Z10Compute1_1P6float2S0_S0_i,"ax",@progbits
	.align	128
        .global         _Z10Compute1_1P6float2S0_S0_i
        .type           _Z10Compute1_1P6float2S0_S0_i,@function
        .size           _Z10Compute1_1P6float2S0_S0_i,(.L_x_259 - _Z10Compute1_1P6float2S0_S0_i)
        .other          _Z10Compute1_1P6float2S0_S0_i,@"STO_CUDA_ENTRY STV_DEFAULT"
_Z10Compute1_1P6float2S0_S0_i:
.text._Z10Compute1_1P6float2S0_S0_i:
        /* <DEDUP_REMOVED lines=15> */
.L_x_166:
[----:B------:R-:W0:Y:S02]  /*00f0*/  LDC.64 R2, c[0x0][0x380] ;  /* 0x0000e000ff027b82 */ /* 0x000e240000000a00 */
[----:B0-----:R-:W-:-:S05]  /*0100*/  IMAD.WIDE.U32 R2, R9, 0x8, R2 ;  /* 0x0000000809027825 */ /* 0x001fca00078e0002 */
[----:B------:R0:W5:Y:S01]  /*0110*/  LDG.E.64 R16, desc[UR10][R2.64] ;  /* 0x0000000a02107981 */ /* 0x000162000c1e1b00 */
[----:B------:R-:W-:Y:S01]  /*0120*/  UISETP.GE.U32.AND UP0, UPT, UR4, 0x8, UPT ;  /* 0x000000080400788c */ /* 0x000fe2000bf06070 */
[----:B------:R-:W-:Y:S01]  /*0130*/  HFMA2 R11, -RZ, RZ, 0, 0 ;  /* 0x00000000ff0b7431 */ /* 0x000fe200000001ff */
[----:B------:R-:W-:Y:S01]  /*0140*/  MOV R8, RZ ;  /* 0x000000ff00087202 */ /* 0x000fe20000000f00 */
[----:B------:R-:W-:Y:S01]  /*0150*/  HFMA2 R24, -RZ, RZ, 0, 0 ;  /* 0x00000000ff187431 */ /* 0x000fe200000001ff */
[----:B------:R-:W-:Y:S01]  /*0160*/  MOV R7, 0x3089705f ;  /* 0x3089705f00077802 */ /* 0x000fe20000000f00 */
[----:B------:R-:W-:-:S04]  /*0170*/  ULOP3.LUT UR8, UR4, 0x7, URZ, 0xc0, !UPT ;  /* 0x0000000704087892 */ /* 0x000fc8000f8ec0ff */
[----:B0-----:R-:W-:Y:S08]  /*0180*/  BRA.U !UP0, `(.L_x_168) ;  /* 0x0000000908f47547 */ /* 0x001ff0000b800000 */
[----:B------:R-:W0:Y:S01]  /*0190*/  LDCU.64 UR6, c[0x0][0x380] ;  /* 0x00007000ff0677ac */ /* 0x000e220008000a00 */
[----:B------:R-:W-:Y:S01]  /*01a0*/  MOV R11, RZ ;  /* 0x000000ff000b7202 */ /* 0x000fe20000000f00 */
[----:B------:R-:W-:-:S06]  /*01b0*/  ULOP3.LUT UR4, UR4, 0x7ffffff8, URZ, 0xc0, !UPT ;  /* 0x7ffffff804047892 */ /* 0x000fcc000f8ec0ff */
[----:B------:R-:W-:Y:S01]  /*01c0*/  MOV R8, UR4 ;  /* 0x0000000400087c02 */ /* 0x000fe20008000f00 */
[----:B0-----:R-:W-:-:S04]  /*01d0*/  UIADD3 UR5, UP0, UPT, UR6, 0x20, URZ ;  /* 0x0000002006057890 */ /* 0x001fc8000ff1e0ff */
[----:B------:R-:W-:Y:S02]  /*01e0*/  UIADD3.X UR6, UPT, UPT, URZ, UR7, URZ, UP0, !UPT ;  /* 0x00000007ff067290 */ /* 0x000fe400087fe4ff */
[----:B------:R-:W-:Y:S01]  /*01f0*/  MOV R26, UR5 ;  /* 0x00000005001a7c02 */ /* 0x000fe20008000f00 */
[----:B------:R-:W-:-:S03]  /*0200*/  UIADD3 UR7, UPT, UPT, -UR4, URZ, URZ ;  /* 0x000000ff04077290 */ /* 0x000fc6000fffe1ff */
[----:B------:R-:W-:-:S09]  /*0210*/  MOV R27, UR6 ;  /* 0x00000006001b7c02 */ /* 0x000fd20008000f00 */
.L_x_185:
        /* <DEDUP_REMOVED lines=13> */
[----:B------:R-:W-:-:S04]  /*02f0*/  FFMA R3, R0, 9.9999997171806853657e-10, RZ ;  /* 0x3089705f00037823 */ /* 0x000fc800000000ff */
[----:B------:R-:W-:-:S04]  /*0300*/  FFMA R2, -R4, R3, 9.9999997171806853657e-10 ;  /* 0x3089705f04027423 */ /* 0x000fc80000000103 */
[----:B------:R-:W-:Y:S01]  /*0310*/  FFMA R2, R0, R2, R3 ;  /* 0x0000000200027223 */ /* 0x000fe20000000003 */
[----:B-1----:R-:W-:Y:S06]  /*0320*/  @!P0 BRA `(.L_x_170) ;  /* 0x0000000000108947 */ /* 0x002fec0003800000 */
[----:B------:R-:W-:Y:S02]  /*0330*/  MOV R3, R4 ;  /* 0x0000000400037202 */ /* 0x000fe40000000f00 */
[----:B------:R-:W-:-:S07]  /*0340*/  MOV R10, 0x360 ;  /* 0x00000360000a7802 */ /* 0x000fce0000000f00 */
[----:B------:R-:W-:Y:S05]  /*0350*/  CALL.REL.NOINC `($__internal_2_$__cuda_sm3x_div_rn_noftz_f32_slowpath) ;  /* 0x0000001400647944 */ /* 0x000fea0003c00000 */
[----:B------:R-:W-:-:S07]  /*0360*/  MOV R2, R0 ;  /* 0x0000000000027202 */ /* 0x000fce0000000f00 */
.L_x_170:
[----:B------:R-:W-:Y:S05]  /*0370*/  BSYNC.RECONVERGENT B2 ;  /* 0x0000000000027941 */ /* 0x000fea0003800200 */
.L_x_169:
        /* <DEDUP_REMOVED lines=21> */
.L_x_172:
[----:B------:R-:W-:Y:S05]  /*04d0*/  BSYNC.RECONVERGENT B2 ;  /* 0x0000000000027941 */ /* 0x000fea0003800200 */
.L_x_171:
        /* <DEDUP_REMOVED lines=21> */
.L_x_174:
[----:B------:R-:W-:Y:S05]  /*0630*/  BSYNC.RECONVERGENT B2 ;  /* 0x0000000000027941 */ /* 0x000fea0003800200 */
.L_x_173:
        /* <DEDUP_REMOVED lines=21> */
.L_x_176:
[----:B------:R-:W-:Y:S05]  /*0790*/  BSYNC.RECONVERGENT B2 ;  /* 0x0000000000027941 */ /* 0x000fea0003800200 */
.L_x_175:
        /* <DEDUP_REMOVED lines=21> */
.L_x_178:
[----:B------:R-:W-:Y:S05]  /*08f0*/  BSYNC.RECONVERGENT B2 ;  /* 0x0000000000027941 */ /* 0x000fea0003800200 */
.L_x_177:
        /* <DEDUP_REMOVED lines=21> */
.L_x_180:
[----:B------:R-:W-:Y:S05]  /*0a50*/  BSYNC.RECONVERGENT B2 ;  /* 0x0000000000027941 */ /* 0x000fea0003800200 */
.L_x_179:
        /* <DEDUP_REMOVED lines=21> */
.L_x_182:
[----:B------:R-:W-:Y:S05]  /*0bb0*/  BSYNC.RECONVERGENT B2 ;  /* 0x0000000000027941 */ /* 0x000fea0003800200 */
.L_x_181:
        /* <DEDUP_REMOVED lines=20> */
.L_x_184:
[----:B------:R-:W-:Y:S05]  /*0d00*/  BSYNC.RECONVERGENT B2 ;  /* 0x0000000000027941 */ /* 0x000fea0003800200 */
.L_x_183:
[----:B------:R-:W-:Y:S01]  /*0d10*/  IADD3 R26, P0, PT, R26, 0x40, RZ ;  /* 0x000000401a1a7810 */ /* 0x000fe20007f1e0ff */
[-C--:B------:R-:W-:Y:S01]  /*0d20*/  FFMA R11, R5, R0.reuse, R12 ;  /* 0x00000000050b7223 */ /* 0x080fe2000000000c */
[----:B------:R-:W-:Y:S02]  /*0d30*/  FFMA R24, R24, R0, R13 ;  /* 0x0000000018187223 */ /* 0x000fe4000000000d */
[----:B------:R-:W-:Y:S01]  /*0d40*/  IADD3.X R27, PT, PT, RZ, R27, RZ, P0, !PT ;  /* 0x0000001bff1b7210 */ /* 0x000fe200007fe4ff */
[----:B------:R-:W-:Y:S08]  /*0d50*/  BRA.U UP0, `(.L_x_185) ;  /* 0xfffffff500307547 */ /* 0x000ff0000b83ffff */
.L_x_168:
[----:B------:R-:W-:-:S09]  /*0d60*/  UISETP.NE.AND UP0, UPT, UR8, URZ, UPT ;  /* 0x000000ff0800728c */ /* 0x000fd2000bf05270 */
[----:B------:R-:W-:Y:S05]  /*0d70*/  BRA.U !UP0, `(.L_x_167) ;  /* 0x0000000908ac7547 */ /* 0x000fea000b800000 */
[----:B------:R-:W0:Y:S01]  /*0d80*/  LDCU UR4, c[0x0][0x398] ;  /* 0x00007300ff0477ac */ /* 0x000e220008000800 */
[----:B------:R-:W-:Y:S02]  /*0d90*/  UISETP.GE.U32.AND UP0, UPT, UR8, 0x4, UPT ;  /* 0x000000040800788c */ /* 0x000fe4000bf06070 */
[----:B0-----:R-:W-:-:S07]  /*0da0*/  ULOP3.LUT UR4, UR4, 0x3, URZ, 0xc0, !UPT ;  /* 0x0000000304047892 */ /* 0x001fce000f8ec0ff */
[----:B------:R-:W-:Y:S05]  /*0db0*/  BRA.U !UP0, `(.L_x_186) ;  /* 0x0000000508687547 */ /* 0x000fea000b800000 */
[----:B------:R-:W0:Y:S02]  /*0dc0*/  LDC.64 R14, c[0x0][0x380] ;  /* 0x0000e000ff0e7b82 */ /* 0x000e240000000a00 */
[----:B0-----:R-:W-:-:S05]  /*0dd0*/  IMAD.WIDE.U32 R14, R8, 0x8, R14 ;  /* 0x00000008080e7825 */ /* 0x001fca00078e000e */
[----:B------:R-:W2:Y:S01]  /*0de0*/  LDG.E.64 R12, desc[UR10][R14.64] ;  /* 0x0000000a0e0c7981 */ /* 0x000ea2000c1e1b00 */
[----:B------:R-:W-:Y:S01]  /*0df0*/  BSSY.RECONVERGENT B2, `(.L_x_187) ;  /* 0x0000012000027945 */ /* 0x000fe20003800200 */
        /* <DEDUP_REMOVED lines=17> */
.L_x_188:
[----:B------:R-:W-:Y:S05]  /*0f10*/  BSYNC.RECONVERGENT B2 ;  /* 0x0000000000027941 */ /* 0x000fea0003800200 */
.L_x_187:
        /* <DEDUP_REMOVED lines=21> */
.L_x_190:
[----:B------:R-:W-:Y:S05]  /*1070*/  BSYNC.RECONVERGENT B2 ;  /* 0x0000000000027941 */ /* 0x000fea0003800200 */
.L_x_189:
        /* <DEDUP_REMOVED lines=21> */
.L_x_192:
[----:B------:R-:W-:Y:S05]  /*11d0*/  BSYNC.RECONVERGENT B2 ;  /* 0x0000000000027941 */ /* 0x000fea0003800200 */
.L_x_191:
        /* <DEDUP_REMOVED lines=20> */
.L_x_194:
[----:B------:R-:W-:Y:S05]  /*1320*/  BSYNC.RECONVERGENT B2 ;  /* 0x0000000000027941 */ /* 0x000fea0003800200 */
.L_x_193:
[-C--:B------:R-:W-:Y:S01]  /*1330*/  FFMA R11, R5, R0.reuse, R12 ;  /* 0x00000000050b7223 */ /* 0x080fe2000000000c */
[----:B------:R-:W-:Y:S01]  /*1340*/  FFMA R24, R24, R0, R13 ;  /* 0x0000000018187223 */ /* 0x000fe2000000000d */
[----:B------:R-:W-:-:S07]  /*1350*/  IADD3 R8, PT, PT, R8, 0x4, RZ ;  /* 0x0000000408087810 */ /* 0x000fce0007ffe0ff */
.L_x_186:
[----:B------:R-:W-:-:S09]  /*1360*/  UISETP.NE.AND UP0, UPT, UR4, URZ, UPT ;  /* 0x000000ff0400728c */ /* 0x000fd2000bf05270 */
[----:B------:R-:W-:Y:S05]  /*1370*/  BRA.U !UP0, `(.L_x_167) ;  /* 0x00000005082c7547 */ /* 0x000fea000b800000 */
[----:B------:R-:W-:-:S09]  /*1380*/  UISETP.NE.AND UP0, UPT, UR4, 0x1, UPT ;  /* 0x000000010400788c */ /* 0x000fd2000bf05270 */
        /* <DEDUP_REMOVED lines=22> */
.L_x_197:
[----:B------:R-:W-:Y:S05]  /*14f0*/  BSYNC.RECONVERGENT B2 ;  /* 0x0000000000027941 */ /* 0x000fea0003800200 */
.L_x_196:
        /* <DEDUP_REMOVED lines=20> */
.L_x_199:
[----:B------:R-:W-:Y:S05]  /*1640*/  BSYNC.RECONVERGENT B2 ;  /* 0x0000000000027941 */ /* 0x000fea0003800200 */
.L_x_198:
[-C--:B------:R-:W-:Y:S01]  /*1650*/  FFMA R11, R6, R0.reuse, R11 ;  /* 0x00000000060b7223 */ /* 0x080fe2000000000b */
[----:B------:R-:W-:Y:S01]  /*1660*/  FFMA R24, R5, R0, R24 ;  /* 0x0000000005187223 */ /* 0x000fe20000000018 */
[----:B------:R-:W-:-:S07]  /*1670*/  IADD3 R8, PT, PT, R8, 0x2, RZ ;  /* 0x0000000208087810 */ /* 0x000fce0007ffe0ff */
.L_x_195:
[----:B------:R-:W0:Y:S02]  /*1680*/  LDCU UR5, c[0x0][0x398] ;  /* 0x00007300ff0577ac */ /* 0x000e240008000800 */
[----:B0-----:R-:W-:-:S04]  /*1690*/  ULOP3.LUT UR5, UR5, 0x1, URZ, 0xc0, !UPT ;  /* 0x0000000105057892 */ /* 0x001fc8000f8ec0ff */
[----:B------:R-:W-:-:S09]  /*16a0*/  UISETP.NE.U32.AND UP0, UPT, UR5, 0x1, UPT ;  /* 0x000000010500788c */ /* 0x000fd2000bf05070 */
[----:B------:R-:W-:Y:S05]  /*16b0*/  BRA.U UP0, `(.L_x_167) ;  /* 0x00000001005c7547 */ /* 0x000fea000b800000 */
[----:B------:R-:W0:Y:S02]  /*16c0*/  LDC.64 R2, c[0x0][0x380] ;  /* 0x0000e000ff027b82 */ /* 0x000e240000000a00 */
[----:B0-----:R-:W-:-:S06]  /*16d0*/  IMAD.WIDE.U32 R2, R8, 0x8, R2 ;  /* 0x0000000808027825 */ /* 0x001fcc00078e0002 */
        /* <DEDUP_REMOVED lines=18> */
.L_x_201:
[----:B------:R-:W-:Y:S05]  /*1800*/  BSYNC.RECONVERGENT B2 ;  /* 0x0000000000027941 */ /* 0x000fea0003800200 */
.L_x_200:
[-C--:B------:R-:W-:Y:S01]  /*1810*/  FFMA R11, R6, R0.reuse, R11 ;  /* 0x00000000060b7223 */ /* 0x080fe2000000000b */
[----:B------:R-:W-:-:S07]  /*1820*/  FFMA R24, R5, R0, R24 ;  /* 0x0000000005187223 */ /* 0x000fce0000000018 */
.L_x_167:
[----:B------:R-:W0:Y:S08]  /*1830*/  LDC.64 R2, c[0x0][0x390] ;  /* 0x0000e400ff027b82 */ /* 0x000e300000000a00 */
[----:B------:R-:W1:Y:S01]  /*1840*/  LDC.64 R4, c[0x0][0x388] ;  /* 0x0000e200ff047b82 */ /* 0x000e620000000a00 */
[----:B0-----:R-:W-:-:S05]  /*1850*/  IMAD.WIDE.U32 R2, R9, 0x8, R2 ;  /* 0x0000000809027825 */ /* 0x001fca00078e0002 */
[----:B------:R-:W2:Y:S01]  /*1860*/  LDG.E.64 R6, desc[UR10][R2.64] ;  /* 0x0000000a02067981 */ /* 0x000ea2000c1e1b00 */
[----:B-1----:R-:W-:-:S04]  /*1870*/  IMAD.WIDE.U32 R4, R9, 0x8, R4 ;  /* 0x0000000809047825 */ /* 0x002fc800078e0004 */
[----:B--2---:R-:W-:Y:S01]  /*1880*/  FADD R6, R6, -R11 ;  /* 0x8000000b06067221 */ /* 0x004fe20000000000 */
[----:B------:R-:W-:-:S03]  /*1890*/  FADD R7, R7, -R24 ;  /* 0x8000001807077221 */ /* 0x000fc60000000000 */
[----:B-----5:R-:W-:Y:S01]  /*18a0*/  FADD R16, R6, R16 ;  /* 0x0000001006107221 */ /* 0x020fe20000000000 */
[----:B------:R-:W-:Y:S01]  /*18b0*/  FADD R17, R7, R17 ;  /* 0x0000001107117221 */ /* 0x000fe20000000000 */
[----:B------:R-:W-:Y:S04]  /*18c0*/  STG.E.64 desc[UR10][R2.64], R6 ;  /* 0x0000000602007986 */ /* 0x000fe8000c101b0a */
[----:B------:R-:W-:Y:S01]  /*18d0*/  STG.E.64 desc[UR10][R4.64], R16 ;  /* 0x0000001004007986 */ /* 0x000fe2000c101b0a */
[----:B------:R-:W-:Y:S05]  /*18e0*/  EXIT ;  /* 0x000000000000794d */ /* 0x000fea0003800000 */
        .weak           $__internal_2_$__cuda_sm3x_div_rn_noftz_f32_slowpath
        .type           $__internal_2_$__cuda_sm3x_div_rn_noftz_f32_slowpath,@function
        .size           $__internal_2_$__cuda_sm3x_div_rn_noftz_f32_slowpath,(.L_x_259 - $__internal_2_$__cuda_sm3x_div_rn_noftz_f32_slowpath)
$__internal_2_$__cuda_sm3x_div_rn_noftz_f32_slowpath:
[----:B------:R-:W-:Y:S01]  /*18f0*/  SHF.R.U32.HI R4, RZ, 0x17, R3 ;  /* 0x00000017ff047819 */ /* 0x000fe20000011603 */
[----:B------:R-:W-:Y:S01]  /*1900*/  BSSY.RECONVERGENT B0, `(.L_x_202) ;  /* 0x0000066000007945 */ /* 0x000fe20003800200 */
[----:B------:R-:W-:Y:S01]  /*1910*/  SHF.R.U32.HI R20, RZ, 0x17, R7 ;  /* 0x00000017ff147819 */ /* 0x000fe20000011607 */
[----:B------:R-:W-:Y:S01]  /*1920*/  HFMA2 R18, -RZ, RZ, 0.1417236328125, 8952 ;  /* 0x3089705fff127431 */ /* 0x000fe200000001ff */
        /* <DEDUP_REMOVED lines=25> */
[----:B------:R-:W-:-:S04]  /*1ac0*/  IADD3 R2, PT, PT, R20, -0x1, RZ ;  /* 0xffffffff14027810 */ /* 0x000fc80007ffe0ff */
[----:B------:R-:W-:Y:S02]  /*1ad0*/  ISETP.GE.AND P0, PT, R2, RZ, PT ;  /* 0x000000ff0200720c */ /* 0x000fe40003f06270 */
[----:B------:R-:W-:-:S04]  /*1ae0*/  IADD3 R2, PT, PT, R4, -0x1, RZ ;  /* 0xffffffff04027810 */ /* 0x000fc80007ffe0ff */
[----:B------:R-:W-:-:S07]  /*1af0*/  ISETP.GE.AND P1, PT, R2, RZ, PT ;  /* 0x000000ff0200720c */ /* 0x000fce0003f26270 */
[----:B------:R-:W-:Y:S01]  /*1b00*/  @P0 MOV R2, RZ ;  /* 0x000000ff00020202 */ /* 0x000fe20000000f00 */
[----:B------:R-:W-:Y:S01]  /*1b10*/  @!P0 FFMA R18, R0, 1.84467440737095516160e+19, RZ ;  /* 0x5f80000000128823 */ /* 0x000fe200000000ff */
[----:B------:R-:W-:-:S04]  /*1b20*/  @!P0 MOV R2, 0xffffffc0 ;  /* 0xffffffc000028802 */ /* 0x000fc80000000f00 */
[----:B------:R-:W-:Y:S01]  /*1b30*/  @!P1 FFMA R3, R3, 1.84467440737095516160e+19, RZ ;  /* 0x5f80000003039823 */ /* 0x000fe200000000ff */
[----:B------:R-:W-:-:S07]  /*1b40*/  @!P1 IADD3 R2, PT, PT, R2, 0x40, RZ ;  /* 0x0000004002029810 */ /* 0x000fce0007ffe0ff */
.L_x_203:
        /* <DEDUP_REMOVED lines=51> */
.L_x_210:
[----:B------:R-:W-:-:S04]  /*1e80*/  LOP3.LUT R0, R0, 0x80000000, RZ, 0xc0, !PT ;  /* 0x8000000000007812 */ /* 0x000fc800078ec0ff */
[----:B------:R-:W-:Y:S01]  /*1e90*/  LOP3.LUT R0, R0, 0x7f800000, RZ, 0xfc, !PT ;  /* 0x7f80000000007812 */ /* 0x000fe200078efcff */
[----:B------:R-:W-:Y:S06]  /*1ea0*/  BRA `(.L_x_211) ;  /* 0x0000000000047947 */ /* 0x000fec0003800000 */
.L_x_209:
[----:B------:R-:W-:-:S07]  /*1eb0*/  LEA R0, R21, R0, 0x17 ;  /* 0x0000000015007211 */ /* 0x000fce00078eb8ff */
.L_x_211:
[----:B------:R-:W-:Y:S05]  /*1ec0*/  BSYNC.RECONVERGENT B1 ;  /* 0x0000000000017941 */ /* 0x000fea0003800200 */
.L_x_208:
[----:B------:R-:W-:Y:S05]  /*1ed0*/  BRA `(.L_x_212) ;  /* 0x0000000000207947 */ /* 0x000fea0003800000 */
.L_x_207:
[----:B------:R-:W-:-:S04]  /*1ee0*/  LOP3.LUT R3, R3, 0x80000000, R18, 0x48, !PT ;  /* 0x8000000003037812 */ /* 0x000fc800078e4812 */
[----:B------:R-:W-:Y:S01]  /*1ef0*/  LOP3.LUT R0, R3, 0x7f800000, RZ, 0xfc, !PT ;  /* 0x7f80000003007812 */ /* 0x000fe200078efcff */
[----:B------:R-:W-:Y:S06]  /*1f00*/  BRA `(.L_x_212) ;  /* 0x0000000000147947 */ /* 0x000fec0003800000 */
.L_x_206:
[----:B------:R-:W-:Y:S01]  /*1f10*/  LOP3.LUT R0, R3, 0x80000000, R18, 0x48, !PT ;  /* 0x8000000003007812 */ /* 0x000fe200078e4812 */
[----:B------:R-:W-:Y:S06]  /*1f20*/  BRA `(.L_x_212) ;  /* 0x00000000000c7947 */ /* 0x000fec0003800000 */
.L_x_205:
[----:B------:R-:W0:Y:S01]  /*1f30*/  MUFU.RSQ R0, -QNAN ;  /* 0xffc0000000007908 */ /* 0x000e220000001400 */
[----:B------:R-:W-:Y:S05]  /*1f40*/  BRA `(.L_x_212) ;  /* 0x0000000000047947 */ /* 0x000fea0003800000 */
.L_x_204:
[----:B------:R-:W-:-:S07]  /*1f50*/  FADD.FTZ R0, R0, R3 ;  /* 0x0000000300007221 */ /* 0x000fce0000010000 */
.L_x_212:
[----:B------:R-:W-:Y:S05]  /*1f60*/  BSYNC.RECONVERGENT B0 ;  /* 0x0000000000007941 */ /* 0x000fea0003800200 */
.L_x_202:
[----:B------:R-:W-:Y:S01]  /*1f70*/  HFMA2 R3, -RZ, RZ, 0, 0 ;  /* 0x00000000ff037431 */ /* 0x000fe200000001ff */
[----:B------:R-:W-:-:S04]  /*1f80*/  MOV R2, R10 ;  /* 0x0000000a00027202 */ /* 0x000fc80000000f00 */
[----:B0-----:R-:W-:Y:S05]  /*1f90*/  RET.REL.NODEC R2 `(_Z10Compute1_1P6float2S0_S0_i) ;  /* 0xffffffe002187950 */ /* 0x001fea0003c3ffff */
.L_x_213:
        /* <DEDUP_REMOVED lines=14> */
.L_x_259:


//--------------------- .text._Z8Compute1P7double2S0_S0_i --------------------------
	.section	.text._Z8Compute1P7double2S0_S0_i,"ax",@progbits
	.align	128
        .global         _Z8Compute1P7double2S0_S0_i
        .type           _Z8Compute1P7double2S0_S0_i,@function
        .size           _Z8Compute1P7double2S0_S0_i,(.L_x_260 - _Z8Compute1P7double2S0_S0_i)
        .other          _Z8Compute1P7double2S0_S0_i,@"STO_CUDA_ENTRY STV_DEFAULT"
_Z8Compute1P7double2S0_S0_i:
.text._Z8Compute1P7double2S0_S0_i:
        /* <DEDUP_REMOVED lines=11> */
[----:B------:R-:W5:Y:S01]  /*00b0*/  LDG.E.128 R8, desc[UR8][R8.64] ;  /* 0x0000000808087981 */ /* 0x000f62000c1e1d00 */
[----:B------:R-:W-:Y:S02]  /*00c0*/  CS2R R22, SRZ ;  /* 0x0000000000167805 */ /* 0x000fe4000001ff00 */
[----:B------:R-:W-:Y:S01]  /*00d0*/  CS2R R20, SRZ ;  /* 0x0000000000147805 */ /* 0x000fe2000001ff00 */
[----:B------:R-:W-:Y:S06]  /*00e0*/  BRA `(.L_x_215) ;  /* 0x0000002000887947 */ /* 0x000fec0003800000 */
.L_x_214:
[----:B------:R-:W0:Y:S02]  /*00f0*/  LDC.64 R2, c[0x0][0x380] ;  /* 0x0000e000ff027b82 */ /* 0x000e240000000a00 */
[----:B0-----:R-:W-:-:S06]  /*0100*/  IMAD.WIDE.U32 R8, R0, 0x10, R2 ;  /* 0x0000001000087825 */ /* 0x001fcc00078e0002 */
[----:B------:R-:W5:Y:S01]  /*0110*/  LDG.E.128 R8, desc[UR8][R8.64] ;  /* 0x0000000808087981 */ /* 0x000f62000c1e1d00 */
[----:B------:R-:W-:Y:S01]  /*0120*/  UISETP.GE.U32.AND UP0, UPT, UR4, 0x8, UPT ;  /* 0x000000080400788c */ /* 0x000fe2000bf06070 */
[----:B------:R-:W-:Y:S01]  /*0130*/  IMAD.MOV.U32 R2, RZ, RZ, RZ ;  /* 0x000000ffff027224 */ /* 0x000fe200078e00ff */
[----:B------:R-:W-:Y:S02]  /*0140*/  CS2R R20, SRZ ;  /* 0x0000000000147805 */ /* 0x000fe4000001ff00 */
[----:B------:R-:W-:Y:S01]  /*0150*/  CS2R R22, SRZ ;  /* 0x0000000000167805 */ /* 0x000fe2000001ff00 */
[----:B------:R-:W-:Y:S01]  /*0160*/  ULOP3.LUT UR10, UR4, 0x7, URZ, 0xc0, !UPT ;  /* 0x00000007040a7892 */ /* 0x000fe2000f8ec0ff */
[----:B------:R-:W-:Y:S01]  /*0170*/  UMOV UR11, 0xe0000000 ;  /* 0xe0000000000b7882 */ /* 0x000fe20000000000 */
[----:B------:R-:W-:Y:S02]  /*0180*/  UMOV UR12, 0x3e112e0b ;  /* 0x3e112e0b000c7882 */ /* 0x000fe40000000000 */
[----:B------:R-:W-:Y:S08]  /*0190*/  BRA.U !UP0, `(.L_x_216) ;  /* 0x00000011085c7547 */ /* 0x000ff0000b800000 */
[----:B------:R-:W0:Y:S01]  /*01a0*/  LDCU.64 UR6, c[0x0][0x380] ;  /* 0x00007000ff0677ac */ /* 0x000e220008000a00 */
[----:B------:R-:W-:Y:S01]  /*01b0*/  CS2R R20, SRZ ;  /* 0x0000000000147805 */ /* 0x000fe2000001ff00 */
[----:B------:R-:W-:-:S06]  /*01c0*/  ULOP3.LUT UR4, UR4, 0x7ffffff8, URZ, 0xc0, !UPT ;  /* 0x7ffffff804047892 */ /* 0x000fcc000f8ec0ff */
[----:B------:R-:W-:Y:S01]  /*01d0*/  IMAD.U32 R2, RZ, RZ, UR4 ;  /* 0x00000004ff027e24 */ /* 0x000fe2000f8e00ff */
[----:B0-----:R-:W-:-:S04]  /*01e0*/  UIADD3 UR5, UP0, UPT, UR6, 0x40, URZ ;  /* 0x0000004006057890 */ /* 0x001fc8000ff1e0ff */
[----:B------:R-:W-:Y:S02]  /*01f0*/  UIADD3.X UR6, UPT, UPT, URZ, UR7, URZ, UP0, !UPT ;  /* 0x00000007ff067290 */ /* 0x000fe400087fe4ff */
[----:B------:R-:W-:Y:S01]  /*0200*/  IMAD.U32 R18, RZ, RZ, UR5 ;  /* 0x00000005ff127e24 */ /* 0x000fe2000f8e00ff */
[----:B------:R-:W-:-:S03]  /*0210*/  UIADD3 UR7, UPT, UPT, -UR4, URZ, URZ ;  /* 0x000000ff04077290 */ /* 0x000fc6000fffe1ff */
[----:B------:R-:W-:-:S09]  /*0220*/  IMAD.U32 R19, RZ, RZ, UR6 ;  /* 0x00000006ff137e24 */ /* 0x000fd2000f8e00ff */
.L_x_233:
[----:B------:R-:W2:Y:S01]  /*0230*/  LDG.E.128 R4, desc[UR8][R18.64+-0x40] ;  /* 0xffffc00812047981 */ /* 0x000ea2000c1e1d00 */
[----:B------:R-:W-:Y:S01]  /*0240*/  UMOV UR4, 0x80000000 ;  /* 0x8000000000047882 */ /* 0x000fe20000000000 */
[----:B------:R-:W-:Y:S01]  /*0250*/  UMOV UR5, 0x3d719799 ;  /* 0x3d71979900057882 */ /* 0x000fe20000000000 */
[----:B------:R-:W-:Y:S01]  /*0260*/  UIADD3 UR7, UPT, UPT, UR7, 0x8, URZ ;  /* 0x0000000807077890 */ /* 0x000fe2000fffe0ff */
[----:B------:R-:W-:Y:S03]  /*0270*/  BSSY.RECONVERGENT B1, `(.L_x_217) ;  /* 0x000001c000017945 */ /* 0x000fe60003800200 */
[----:B------:R-:W-:Y:S01]  /*0280*/  UISETP.NE.AND UP0, UPT, UR7, URZ, UPT ;  /* 0x000000ff0700728c */ /* 0x000fe2000bf05270 */
[----:B--2--5:R-:W-:Y:S02]  /*0290*/  DADD R16, R10, -R6 ;  /* 0x000000000a107229 */ /* 0x024fe40000000806 */
[----:B------:R-:W-:-:S06]  /*02a0*/  DADD R14, R8, -R4 ;  /* 0x00000000080e7229 */ /* 0x000fcc0000000804 */
[----:B------:R-:W-:-:S08]  /*02b0*/  DMUL R4, R16, R16 ;  /* 0x0000001010047228 */ /* 0x000fd00000000000 */
[----:B------:R-:W-:-:S08]  /*02c0*/  DFMA R4, R14, R14, R4 ;  /* 0x0000000e0e04722b */ /* 0x000fd00000000004 */
[----:B------:R-:W-:Y:S01]  /*02d0*/  DADD R6, R4, UR4 ;  /* 0x0000000404067e29 */ /* 0x000fe20008000000 */
[----:B------:R-:W-:Y:S01]  /*02e0*/  UMOV UR4, 0xe0000000 ;  /* 0xe000000000047882 */ /* 0x000fe20000000000 */
[----:B------:R-:W-:Y:S01]  /*02f0*/  MOV R4, 0x1 ;  /* 0x0000000100047802 */ /* 0x000fe20000000f00 */
[----:B------:R-:W-:-:S03]  /*0300*/  UMOV UR5, 0x3e112e0b ;  /* 0x3e112e0b00057882 */ /* 0x000fc60000000000 */
[----:B------:R-:W0:Y:S02]  /*0310*/  MUFU.RCP64H R5, R7 ;  /* 0x0000000700057308 */ /* 0x000e240000001800 */
[----:B0-----:R-:W-:-:S08]  /*0320*/  DFMA R12, -R6, R4, 1 ;  /* 0x3ff00000060c742b */ /* 0x001fd00000000104 */
[----:B------:R-:W-:-:S08]  /*0330*/  DFMA R12, R12, R12, R12 ;  /* 0x0000000c0c0c722b */ /* 0x000fd0000000000c */
[----:B------:R-:W-:-:S08]  /*0340*/  DFMA R12, R4, R12, R4 ;  /* 0x0000000c040c722b */ /* 0x000fd00000000004 */
[----:B------:R-:W-:-:S08]  /*0350*/  DFMA R4, -R6, R12, 1 ;  /* 0x3ff000000604742b */ /* 0x000fd0000000010c */
[----:B------:R-:W-:-:S08]  /*0360*/  DFMA R4, R12, R4, R12 ;  /* 0x000000040c04722b */ /* 0x000fd0000000000c */
[----:B------:R-:W-:-:S08]  /*0370*/  DMUL R12, R4, UR4 ;  /* 0x00000004040c7c28 */ /* 0x000fd00008000000 */
[----:B------:R-:W-:-:S08]  /*0380*/  DFMA R24, -R6, R12, UR4 ;  /* 0x0000000406187e2b */ /* 0x000fd0000800010c */
[----:B------:R-:W-:-:S10]  /*0390*/  DFMA R12, R4, R24, R12 ;  /* 0x00000018040c722b */ /* 0x000fd4000000000c */
[----:B------:R-:W-:-:S05]  /*03a0*/  FFMA R3, RZ, R7, R13 ;  /* 0x00000007ff037223 */ /* 0x000fca000000000d */
[----:B------:R-:W-:-:S13]  /*03b0*/  FSETP.GT.AND P0, PT, |R3|, 1.469367938527859385e-39, PT ;  /* 0x001000000300780b */ /* 0x000fda0003f04200 */
[----:B------:R-:W-:Y:S05]  /*03c0*/  @P0 BRA `(.L_x_218) ;  /* 0x0000000000180947 */ /* 0x000fea0003800000 */
[----:B------:R-:W-:Y:S01]  /*03d0*/  IMAD.MOV.U32 R5, RZ, RZ, R6 ;  /* 0x000000ffff057224 */ /* 0x000fe200078e0006 */
[----:B------:R-:W-:Y:S01]  /*03e0*/  MOV R3, 0x410 ;  /* 0x0000041000037802 */ /* 0x000fe20000000f00 */
[----:B------:R-:W-:-:S07]  /*03f0*/  IMAD.MOV.U32 R4, RZ, RZ, R7 ;  /* 0x000000ffff047224 */ /* 0x000fce00078e0007 */
[----:B------:R-:W-:Y:S05]  /*0400*/  CALL.REL.NOINC `($__internal_3_$__cuda_sm20_div_rn_f64_full) ;  /* 0x0000001c00f07944 */ /* 0x000fea0003c00000 */
[----:B------:R-:W-:Y:S02]  /*0410*/  IMAD.MOV.U32 R12, RZ, RZ, R5 ;  /* 0x000000ffff0c7224 */ /* 0x000fe400078e0005 */
[----:B------:R-:W-:-:S07]  /*0420*/  IMAD.MOV.U32 R13, RZ, RZ, R4 ;  /* 0x000000ffff0d7224 */ /* 0x000fce00078e0004 */
.L_x_218:
[----:B------:R-:W-:Y:S05]  /*0430*/  BSYNC.RECONVERGENT B1 ;  /* 0x0000000000017941 */ /* 0x000fea0003800200 */
.L_x_217:
[----:B------:R-:W2:Y:S01]  /*0440*/  LDG.E.128 R4, desc[UR8][R18.64+-0x30] ;  /* 0xffffd00812047981 */ /* 0x000ea2000c1e1d00 */
[----:B------:R-:W-:Y:S01]  /*0450*/  UMOV UR4, 0x80000000 ;  /* 0x8000000000047882 */ /* 0x000fe20000000000 */
[----:B------:R-:W-:Y:S01]  /*0460*/  UMOV UR5, 0x3d719799 ;  /* 0x3d71979900057882 */ /* 0x000fe20000000000 */
[----:B------:R-:W-:Y:S01]  /*0470*/  BSSY.RECONVERGENT B1, `(.L_x_219) ;  /* 0x000001d000017945 */ /* 0x000fe20003800200 */
[-C--:B------:R-:W-:Y:S02]  /*0480*/  DFMA R14, R14, R12.reuse, R20 ;  /* 0x0000000c0e0e722b */ /* 0x080fe40000000014 */
[----:B------:R-:W-:Y:S02]  /*0490*/  DFMA R16, R16, R12, R22 ;  /* 0x0000000c1010722b */ /* 0x000fe40000000016 */
[----:B--2---:R-:W-:Y:S02]  /*04a0*/  DADD R24, R10, -R6 ;  /* 0x000000000a187229 */ /* 0x004fe40000000806 */
        /* <DEDUP_REMOVED lines=25> */
.L_x_220:
[----:B------:R-:W-:Y:S05]  /*0640*/  BSYNC.RECONVERGENT B1 ;  /* 0x0000000000017941 */ /* 0x000fea0003800200 */
.L_x_219:
        /* <DEDUP_REMOVED lines=32> */
.L_x_222:
[----:B------:R-:W-:Y:S05]  /*0850*/  BSYNC.RECONVERGENT B1 ;  /* 0x0000000000017941 */ /* 0x000fea0003800200 */
.L_x_221:
        /* <DEDUP_REMOVED lines=32> */
.L_x_224:
[----:B------:R-:W-:Y:S05]  /*0a60*/  BSYNC.RECONVERGENT B1 ;  /* 0x0000000000017941 */ /* 0x000fea0003800200 */
.L_x_223:
        /* <DEDUP_REMOVED lines=32> */
.L_x_226:
[----:B------:R-:W-:Y:S05]  /*0c70*/  BSYNC.RECONVERGENT B1 ;  /* 0x0000000000017941 */ /* 0x000fea0003800200 */
.L_x_225:
        /* <DEDUP_REMOVED lines=32> */
.L_x_228:
[----:B------:R-:W-:Y:S05]  /*0e80*/  BSYNC.RECONVERGENT B1 ;  /* 0x0000000000017941 */ /* 0x000fea0003800200 */
.L_x_227:
        /* <DEDUP_REMOVED lines=32> */
.L_x_230:
[----:B------:R-:W-:Y:S05]  /*1090*/  BSYNC.RECONVERGENT B1 ;  /* 0x0000000000017941 */ /* 0x000fea0003800200 */
.L_x_229:
        /* <DEDUP_REMOVED lines=30> */
[----:B------:R-:W-:-:S04]  /*1280*/  LOP3.LUT R5, R5, R4, RZ, 0x3c, !PT ;  /* 0x0000000405057212 */ /* 0x000fc800078e3cff */
[----:B------:R-:W-:-:S04]  /*1290*/  LOP3.LUT R4, R5, R4, RZ, 0x3c, !PT ;  /* 0x0000000405047212 */ /* 0x000fc800078e3cff */
[----:B------:R-:W-:-:S07]  /*12a0*/  LOP3.LUT R5, R5, R4, RZ, 0x3c, !PT ;  /* 0x0000000405057212 */ /* 0x000fce00078e3cff */
.L_x_232:
[----:B------:R-:W-:Y:S05]  /*12b0*/  BSYNC.RECONVERGENT B1 ;  /* 0x0000000000017941 */ /* 0x000fea0003800200 */
.L_x_231:
[----:B------:R-:W-:Y:S01]  /*12c0*/  IADD3 R18, P0, PT, R18, 0x80, RZ ;  /* 0x0000008012127810 */ /* 0x000fe20007f1e0ff */
[-C--:B------:R-:W-:Y:S02]  /*12d0*/  DFMA R20, R26, R4.reuse, R14 ;  /* 0x000000041a14722b */ /* 0x080fe4000000000e */
[----:B------:R-:W-:Y:S02]  /*12e0*/  DFMA R22, R16, R4, R24 ;  /* 0x000000041016722b */ /* 0x000fe40000000018 */
[----:B------:R-:W-:Y:S01]  /*12f0*/  IMAD.X R19, RZ, RZ, R19, P0 ;  /* 0x000000ffff137224 */ /* 0x000fe200000e0613 */
[----:B------:R-:W-:Y:S08]  /*1300*/  BRA.U UP0, `(.L_x_233) ;  /* 0xffffffed00c87547 */ /* 0x000ff0000b83ffff */
.L_x_216:
        /* <DEDUP_REMOVED lines=8> */
[----:B------:R-:W2:Y:S01]  /*1390*/  LDG.E.128 R12, desc[UR8][R18.64] ;  /* 0x00000008120c7981 */ /* 0x000ea2000c1e1d00 */
[----:B------:R-:W-:Y:S01]  /*13a0*/  UMOV UR6, 0x80000000 ;  /* 0x8000000000067882 */ /* 0x000fe20000000000 */
[----:B------:R-:W-:Y:S01]  /*13b0*/  UMOV UR7, 0x3d719799 ;  /* 0x3d71979900077882 */ /* 0x000fe20000000000 */
[----:B------:R-:W-:Y:S01]  /*13c0*/  BSSY.RECONVERGENT B1, `(.L_x_235) ;  /* 0x000001b000017945 */ /* 0x000fe20003800200 */
[----:B--2--5:R-:W-:Y:S02]  /*13d0*/  DADD R14, R10, -R14 ;  /* 0x000000000a0e7229 */ /* 0x024fe4000000080e */
[----:B------:R-:W-:-:S06]  /*13e0*/  DADD R16, R8, -R12 ;  /* 0x0000000008107229 */ /* 0x000fcc000000080c */
[----:B------:R-:W-:-:S08]  /*13f0*/  DMUL R4, R14, R14 ;  /* 0x0000000e0e047228 */ /* 0x000fd00000000000 */
[----:B------:R-:W-:-:S08]  /*1400*/  DFMA R4, R16, R16, R4 ;  /* 0x000000101004722b */ /* 0x000fd00000000004 */
[----:B------:R-:W-:Y:S01]  /*1410*/  DADD R6, R4, UR6 ;  /* 0x0000000604067e29 */ /* 0x000fe20008000000 */
[----:B------:R-:W-:Y:S01]  /*1420*/  UMOV UR6, 0xe0000000 ;  /* 0xe000000000067882 */ /* 0x000fe20000000000 */
[----:B------:R-:W-:Y:S01]  /*1430*/  IMAD.MOV.U32 R4, RZ, RZ, 0x1 ;  /* 0x00000001ff047424 */ /* 0x000fe200078e00ff */
        /* <DEDUP_REMOVED lines=13> */
[----:B------:R-:W-:Y:S01]  /*1510*/  MOV R5, R6 ;  /* 0x0000000600057202 */ /* 0x000fe20000000f00 */
[----:B------:R-:W-:Y:S01]  /*1520*/  IMAD.MOV.U32 R4, RZ, RZ, R7 ;  /* 0x000000ffff047224 */ /* 0x000fe200078e0007 */
[----:B------:R-:W-:-:S07]  /*1530*/  MOV R3, 0x1550 ;  /* 0x0000155000037802 */ /* 0x000fce0000000f00 */
[----:B------:R-:W-:Y:S05]  /*1540*/  CALL.REL.NOINC `($__internal_3_$__cuda_sm20_div_rn_f64_full) ;  /* 0x0000000c00a07944 */ /* 0x000fea0003c00000 */
[----:B------:R-:W-:Y:S02]  /*1550*/  IMAD.MOV.U32 R12, RZ, RZ, R5 ;  /* 0x000000ffff0c7224 */ /* 0x000fe400078e0005 */
[----:B------:R-:W-:-:S07]  /*1560*/  IMAD.MOV.U32 R13, RZ, RZ, R4 ;  /* 0x000000ffff0d7224 */ /* 0x000fce00078e0004 */
.L_x_236:
[----:B------:R-:W-:Y:S05]  /*1570*/  BSYNC.RECONVERGENT B1 ;  /* 0x0000000000017941 */ /* 0x000fea0003800200 */
.L_x_235:
        /* <DEDUP_REMOVED lines=32> */
.L_x_238:
[----:B------:R-:W-:Y:S05]  /*1780*/  BSYNC.RECONVERGENT B1 ;  /* 0x0000000000017941 */ /* 0x000fea0003800200 */
.L_x_237:
        /* <DEDUP_REMOVED lines=32> */
.L_x_240:
[----:B------:R-:W-:Y:S05]  /*1990*/  BSYNC.RECONVERGENT B1 ;  /* 0x0000000000017941 */ /* 0x000fea0003800200 */
.L_x_239:
        /* <DEDUP_REMOVED lines=30> */
[----:B------:R-:W-:-:S04]  /*1b80*/  LOP3.LUT R5, R5, R4, RZ, 0x3c, !PT ;  /* 0x0000000405057212 */ /* 0x000fc800078e3cff */
[----:B------:R-:W-:-:S04]  /*1b90*/  LOP3.LUT R4, R5, R4, RZ, 0x3c, !PT ;  /* 0x0000000405047212 */ /* 0x000fc800078e3cff */
[----:B------:R-:W-:-:S07]  /*1ba0*/  LOP3.LUT R5, R5, R4, RZ, 0x3c, !PT ;  /* 0x0000000405057212 */ /* 0x000fce00078e3cff */
.L_x_242:
[----:B------:R-:W-:Y:S05]  /*1bb0*/  BSYNC.RECONVERGENT B1 ;  /* 0x0000000000017941 */ /* 0x000fea0003800200 */
.L_x_241:
[-C--:B------:R-:W-:Y:S01]  /*1bc0*/  DFMA R20, R24, R4.reuse, R16 ;  /* 0x000000041814722b */ /* 0x080fe20000000010 */
[----:B------:R-:W-:Y:S01]  /*1bd0*/  VIADD R2, R2, 0x4 ;  /* 0x0000000402027836 */ /* 0x000fe20000000000 */
[----:B------:R-:W-:-:S11]  /*1be0*/  DFMA R22, R18, R4, R14 ;  /* 0x000000041216722b */ /* 0x000fd6000000000e */
.L_x_234:
[----:B------:R-:W-:-:S09]  /*1bf0*/  UISETP.NE.AND UP0, UPT, UR4, URZ, UPT ;  /* 0x000000ff0400728c */ /* 0x000fd2000bf05270 */
[----:B------:R-:W-:Y:S05]  /*1c00*/  BRA.U !UP0, `(.L_x_215) ;  /* 0x0000000508c07547 */ /* 0x000fea000b800000 */
[----:B------:R-:W-:-:S09]  /*1c10*/  UISETP.NE.AND UP0, UPT, UR4, 0x1, UPT ;  /* 0x000000010400788c */ /* 0x000fd2000bf05270 */
        /* <DEDUP_REMOVED lines=28> */
[----:B------:R-:W-:Y:S02]  /*1de0*/  MOV R4, R7 ;  /* 0x0000000700047202 */ /* 0x000fe40000000f00 */
[----:B------:R-:W-:-:S07]  /*1df0*/  MOV R3, 0x1e10 ;  /* 0x00001e1000037802 */ /* 0x000fce0000000f00 */
[----:B------:R-:W-:Y:S05]  /*1e00*/  CALL.REL.NOINC `($__internal_3_$__cuda_sm20_div_rn_f64_full) ;  /* 0x0000000400707944 */ /* 0x000fea0003c00000 */
[----:B------:R-:W-:Y:S02]  /*1e10*/  IMAD.MOV.U32 R12, RZ, RZ, R5 ;  /* 0x000000ffff0c7224 */ /* 0x000fe400078e0005 */
[----:B------:R-:W-:-:S07]  /*1e20*/  IMAD.MOV.U32 R13, RZ, RZ, R4 ;  /* 0x000000ffff0d7224 */ /* 0x000fce00078e0004 */
.L_x_245:
[----:B------:R-:W-:Y:S05]  /*1e30*/  BSYNC.RECONVERGENT B1 ;  /* 0x0000000000017941 */ /* 0x000fea0003800200 */
.L_x_244:
        /* <DEDUP_REMOVED lines=30> */
[----:B------:R-:W-:-:S04]  /*2020*/  LOP3.LUT R5, R5, R4, RZ, 0x3c, !PT ;  /* 0x0000000405057212 */ /* 0x000fc800078e3cff */
[----:B------:R-:W-:-:S04]  /*2030*/  LOP3.LUT R4, R5, R4, RZ, 0x3c, !PT ;  /* 0x0000000405047212 */ /* 0x000fc800078e3cff */
[----:B------:R-:W-:-:S07]  /*2040*/  LOP3.LUT R5, R5, R4, RZ, 0x3c, !PT ;  /* 0x0000000405057212 */ /* 0x000fce00078e3cff */
.L_x_247:
[----:B------:R-:W-:Y:S05]  /*2050*/  BSYNC.RECONVERGENT B1 ;  /* 0x0000000000017941 */ /* 0x000fea0003800200 */
.L_x_246:
[-C--:B------:R-:W-:Y:S01]  /*2060*/  DFMA R20, R24, R4.reuse, R20 ;  /* 0x000000041814722b */ /* 0x080fe20000000014 */
[----:B------:R-:W-:Y:S01]  /*2070*/  VIADD R2, R2, 0x2 ;  /* 0x0000000202027836 */ /* 0x000fe20000000000 */
[----:B------:R-:W-:-:S11]  /*2080*/  DFMA R22, R18, R4, R22 ;  /* 0x000000041216722b */ /* 0x000fd60000000016 */
.L_x_243:
[----:B------:R-:W0:Y:S02]  /*2090*/  LDCU UR5, c[0x0][0x398] ;  /* 0x00007300ff0577ac */ /* 0x000e240008000800 */
[----:B0-----:R-:W-:-:S04]  /*20a0*/  ULOP3.LUT UR5, UR5, 0x1, URZ, 0xc0, !UPT ;  /* 0x0000000105057892 */ /* 0x001fc8000f8ec0ff */
[----:B------:R-:W-:-:S09]  /*20b0*/  UISETP.NE.U32.AND UP0, UPT, UR5, 0x1, UPT ;  /* 0x000000010500788c */ /* 0x000fd2000bf05070 */
[----:B------:R-:W-:Y:S05]  /*20c0*/  BRA.U UP0, `(.L_x_215) ;  /* 0x0000000100907547 */ /* 0x000fea000b800000 */
[----:B------:R-:W0:Y:S02]  /*20d0*/  LDC.64 R4, c[0x0][0x380] ;  /* 0x0000e000ff047b82 */ /* 0x000e240000000a00 */
[----:B0-----:R-:W-:-:S06]  /*20e0*/  IMAD.WIDE.U32 R4, R2, 0x10, R4 ;  /* 0x0000001002047825 */ /* 0x001fcc00078e0004 */
[----:B------:R-:W2:Y:S01]  /*20f0*/  LDG.E.128 R4, desc[UR8][R4.64] ;  /* 0x0000000804047981 */ /* 0x000ea2000c1e1d00 */
[----:B------:R-:W-:Y:S01]  /*2100*/  UMOV UR6, 0x80000000 ;  /* 0x8000000000067882 */ /* 0x000fe20000000000 */
[----:B------:R-:W-:Y:S01]  /*2110*/  UMOV UR7, 0x3d719799 ;  /* 0x3d71979900077882 */ /* 0x000fe20000000000 */
[----:B------:R-:W-:Y:S01]  /*2120*/  BSSY.RECONVERGENT B1, `(.L_x_248) ;  /* 0x000001c000017945 */ /* 0x000fe20003800200 */
[----:B--2--5:R-:W-:Y:S02]  /*2130*/  DADD R14, R10, -R6 ;  /* 0x000000000a0e7229 */ /* 0x024fe40000000806 */
[----:B------:R-:W-:Y:S01]  /*2140*/  DADD R16, R8, -R4 ;  /* 0x0000000008107229 */ /* 0x000fe20000000804 */
[----:B------:R-:W-:-:S05]  /*2150*/  IMAD.MOV.U32 R6, RZ, RZ, 0x1 ;  /* 0x00000001ff067424 */ /* 0x000fca00078e00ff */
[----:B------:R-:W-:-:S08]  /*2160*/  DMUL R2, R14, R14 ;  /* 0x0000000e0e027228 */ /* 0x000fd00000000000 */
[----:B------:R-:W-:-:S08]  /*2170*/  DFMA R2, R16, R16, R2 ;  /* 0x000000101002722b */ /* 0x000fd00000000002 */
[----:B------:R-:W-:Y:S01]  /*2180*/  DADD R2, R2, UR6 ;  /* 0x0000000602027e29 */ /* 0x000fe20008000000 */
[----:B------:R-:W-:Y:S01]  /*2190*/  UMOV UR6, 0xe0000000 ;  /* 0xe000000000067882 */ /* 0x000fe20000000000 */
[----:B------:R-:W-:-:S04]  /*21a0*/  UMOV UR7, 0x3e112e0b ;  /* 0x3e112e0b00077882 */ /* 0x000fc80000000000 */
        /* <DEDUP_REMOVED lines=19> */
.L_x_249:
[----:B------:R-:W-:Y:S05]  /*22e0*/  BSYNC.RECONVERGENT B1 ;  /* 0x0000000000017941 */ /* 0x000fea0003800200 */
.L_x_248:
[-C--:B------:R-:W-:Y:S02]  /*22f0*/  DFMA R20, R16, R4.reuse, R20 ;  /* 0x000000041014722b */ /* 0x080fe40000000014 */
[----:B------:R-:W-:-:S11]  /*2300*/  DFMA R22, R14, R4, R22 ;  /* 0x000000040e16722b */ /* 0x000fd60000000016 */
.L_x_215:
[----:B------:R-:W0:Y:S08]  /*2310*/  LDC.64 R2, c[0x0][0x390] ;  /* 0x0000e400ff027b82 */ /* 0x000e300000000a00 */
[----:B------:R-:W1:Y:S01]  /*2320*/  LDC.64 R12, c[0x0][0x388] ;  /* 0x0000e200ff0c7b82 */ /* 0x000e620000000a00 */
[----:B0-----:R-:W-:-:S05]  /*2330*/  IMAD.WIDE.U32 R2, R0, 0x10, R2 ;  /* 0x0000001000027825 */ /* 0x001fca00078e0002 */
[----:B------:R-:W2:Y:S01]  /*2340*/  LDG.E.128 R4, desc[UR8][R2.64] ;  /* 0x0000000802047981 */ /* 0x000ea2000c1e1d00 */
[----:B-1----:R-:W-:Y:S01]  /*2350*/  IMAD.WIDE.U32 R12, R0, 0x10, R12 ;  /* 0x00000010000c7825 */ /* 0x002fe200078e000c */
[----:B--2---:R-:W-:Y:S02]  /*2360*/  DADD R4, R4, -R20 ;  /* 0x0000000004047229 */ /* 0x004fe40000000814 */
[----:B------:R-:W-:-:S06]  /*2370*/  DADD R6, R6, -R22 ;  /* 0x0000000006067229 */ /* 0x000fcc0000000816 */
[----:B-----5:R-:W-:Y:S01]  /*2380*/  DADD R8, R4, R8 ;  /* 0x0000000004087229 */ /* 0x020fe20000000008 */
[----:B------:R-:W-:Y:S01]  /*2390*/  STG.E.128 desc[UR8][R2.64], R4 ;  /* 0x0000000402007986 */ /* 0x000fe2000c101d08 */
[----:B------:R-:W-:-:S07]  /*23a0*/  DADD R10, R6, R10 ;  /* 0x00000000060a7229 */ /* 0x000fce000000000a */
[----:B------:R-:W-:Y:S01]  /*23b0*/  STG.E.128 desc[UR8][R12.64], R8 ;  /* 0x000000080c007986 */ /* 0x000fe2000c101d08 */
[----:B------:R-:W-:Y:S05]  /*23c0*/  EXIT ;  /* 0x000000000000794d */ /* 0x000fea0003800000 */
        .weak           $__internal_3_$__cuda_sm20_div_rn_f64_full
        .type           $__internal_3_$__cuda_sm20_div_rn_f64_full,@function
        .size           $__internal_3_$__cuda_sm20_div_rn_f64_full,(.L_x_260 - $__internal_3_$__cuda_sm20_div_rn_f64_full)
$__internal_3_$__cuda_sm20_div_rn_f64_full:
[C---:B------:R-:W-:Y:S01]  /*23d0*/  FSETP.GEU.AND P0, PT, |R4|.reuse, 1.469367938527859385e-39, PT ;  /* 0x001000000400780b */ /* 0x040fe20003f0e200 */
[--C-:B------:R-:W-:Y:S01]  /*23e0*/  IMAD.MOV.U32 R28, RZ, RZ, R5.reuse ;  /* 0x000000ffff1c7224 */ /* 0x100fe200078e0005 */
[----:B------:R-:W-:Y:S01]  /*23f0*/  LOP3.LUT R6, R4, 0x800fffff, RZ, 0xc0, !PT ;  /* 0x800fffff04067812 */ /* 0x000fe200078ec0ff */
[----:B------:R-:W-:Y:S02]  /*2400*/  IMAD.MOV.U32 R29, RZ, RZ, R4 ;  /* 0x000000ffff1d7224 */ /* 0x000fe400078e0004 */
[----:B------:R-:W-:Y:S01]  /*2410*/  IMAD.MOV.U32 R30, RZ, RZ, R5 ;  /* 0x000000ffff1e7224 */ /* 0x000fe200078e0005 */
[----:B------:R-:W-:Y:S01]  /*2420*/  LOP3.LUT R31, R6, 0x3ff00000, RZ, 0xfc, !PT ;  /* 0x3ff00000061f7812 */ /* 0x000fe200078efcff */
[----:B------:R-:W-:Y:S01]  /*2430*/  IMAD.U32 R37, RZ, RZ, UR12 ;  /* 0x0000000cff257e24 */ /* 0x000fe2000f8e00ff */
[----:B------:R-:W-:Y:S01]  /*2440*/  MOV R6, 0x1 ;  /* 0x0000000100067802 */ /* 0x000fe20000000f00 */
[----:B------:R-:W-:Y:S02]  /*2450*/  IMAD.MOV.U32 R5, RZ, RZ, 0x1ca00000 ;  /* 0x1ca00000ff057424 */ /* 0x000fe400078e00ff */
[----:B------:R-:W-:-:S02]  /*2460*/  IMAD.U32 R36, RZ, RZ, UR11 ;  /* 0x0000000bff247e24 */ /* 0x000fc4000f8e00ff */
[----:B------:R-:W-:Y:S02]  /*2470*/  @!P0 DMUL R30, R28, 8.98846567431157953865e+307 ;  /* 0x7fe000001c1e8828 */ /* 0x000fe40000000000 */
[----:B------:R-:W-:-:S04]  /*2480*/  IMAD.MOV.U32 R32, RZ, RZ, R36 ;  /* 0x000000ffff207224 */ /* 0x000fc800078e0024 */
[----:B------:R-:W0:Y:S02]  /*2490*/  MUFU.RCP64H R7, R31 ;  /* 0x0000001f00077308 */ /* 0x000e240000001800 */
[----:B0-----:R-:W-:-:S08]  /*24a0*/  DFMA R34, R6, -R30, 1 ;  /* 0x3ff000000622742b */ /* 0x001fd0000000081e */
[----:B------:R-:W-:-:S08]  /*24b0*/  DFMA R34, R34, R34, R34 ;  /* 0x000000222222722b */ /* 0x000fd00000000022 */
[----:B------:R-:W-:Y:S01]  /*24c0*/  DFMA R34, R6, R34, R6 ;  /* 0x000000220622722b */ /* 0x000fe20000000006 */
[----:B------:R-:W-:Y:S02]  /*24d0*/  LOP3.LUT R7, R4, 0x7ff00000, RZ, 0xc0, !PT ;  /* 0x7ff0000004077812 */ /* 0x000fe400078ec0ff */
[----:B------:R-:W-:-:S04]  /*24e0*/  LOP3.LUT R4, R37, 0x7ff00000, RZ, 0xc0, !PT ;  /* 0x7ff0000025047812 */ /* 0x000fc800078ec0ff */
[----:B------:R-:W-:Y:S01]  /*24f0*/  ISETP.GE.U32.AND P1, PT, R4, R7, PT ;  /* 0x000000070400720c */ /* 0x000fe20003f26070 */
[----:B------:R-:W-:-:S03]  /*2500*/  DFMA R12, R34, -R30, 1 ;  /* 0x3ff00000220c742b */ /* 0x000fc6000000081e */
[----:B------:R-:W-:Y:S02]  /*2510*/  SEL R6, R5, 0x63400000, !P1 ;  /* 0x6340000005067807 */ /* 0x000fe40004800000 */
[----:B------:R-:W-:Y:S02]  /*2520*/  FSETP.GEU.AND P1, PT, |R37|, 1.469367938527859385e-39, PT ;  /* 0x001000002500780b */ /* 0x000fe40003f2e200 */
[----:B------:R-:W-:Y:S01]  /*2530*/  LOP3.LUT R33, R6, 0x800fffff, R37, 0xf8, !PT ;  /* 0x800fffff06217812 */ /* 0x000fe200078ef825 */
[----:B------:R-:W-:Y:S01]  /*2540*/  DFMA R34, R34, R12, R34 ;  /* 0x0000000c2222722b */ /* 0x000fe20000000022 */
[----:B------:R-:W-:-:S09]  /*2550*/  MOV R6, R4 ;  /* 0x0000000400067202 */ /* 0x000fd20000000f00 */
[----:B------:R-:W-:Y:S05]  /*2560*/  @P1 BRA `(.L_x_250) ;  /* 0x0000000000201947 */ /* 0x000fea0003800000 */
[----:B------:R-:W-:Y:S01]  /*2570*/  LOP3.LUT R6, R29, 0x7ff00000, RZ, 0xc0, !PT ;  /* 0x7ff000001d067812 */ /* 0x000fe200078ec0ff */
[----:B------:R-:W-:-:S03]  /*2580*/  IMAD.MOV.U32 R12, RZ, RZ, RZ ;  /* 0x000000ffff0c7224 */ /* 0x000fc600078e00ff */
[----:B------:R-:W-:-:S04]  /*2590*/  ISETP.GE.U32.AND P1, PT, R4, R6, PT ;  /* 0x000000060400720c */ /* 0x000fc80003f26070 */
[----:B------:R-:W-:-:S04]  /*25a0*/  SEL R6, R5, 0x63400000, !P1 ;  /* 0x6340000005067807 */ /* 0x000fc80004800000 */
[----:B------:R-:W-:-:S04]  /*25b0*/  LOP3.LUT R6, R6, 0x80000000, R37, 0xf8, !PT ;  /* 0x8000000006067812 */ /* 0x000fc800078ef825 */
[----:B------:R-:W-:-:S06]  /*25c0*/  LOP3.LUT R13, R6, 0x100000, RZ, 0xfc, !PT ;  /* 0x00100000060d7812 */ /* 0x000fcc00078efcff */
[----:B------:R-:W-:-:S10]  /*25d0*/  DFMA R32, R32, 2, -R12 ;  /* 0x400000002020782b */ /* 0x000fd4000000080c */
[----:B------:R-:W-:-:S07]  /*25e0*/  LOP3.LUT R6, R33, 0x7ff00000, RZ, 0xc0, !PT ;  /* 0x7ff0000021067812 */ /* 0x000fce00078ec0ff */
.L_x_250:
[----:B------:R-:W-:Y:S01]  /*25f0*/  DMUL R38, R34, R32 ;  /* 0x0000002022267228 */ /* 0x000fe20000000000 */
[----:B------:R-:W-:Y:S01]  /*2600*/  @!P0 LOP3.LUT R7, R31, 0x7ff00000, RZ, 0xc0, !PT ;  /* 0x7ff000001f078812 */ /* 0x000fe200078ec0ff */
[----:B------:R-:W-:Y:S06]  /*2610*/  BSSY.RECONVERGENT B0, `(.L_x_251) ;  /* 0x000003d000007945 */ /* 0x000fec0003800200 */
[----:B------:R-:W-:-:S08]  /*2620*/  DFMA R12, R38, -R30, R32 ;  /* 0x8000001e260c722b */ /* 0x000fd00000000020 */
[----:B------:R-:W-:Y:S01]  /*2630*/  DFMA R34, R34, R12, R38 ;  /* 0x0000000c2222722b */ /* 0x000fe20000000026 */
[----:B------:R-:W-:-:S05]  /*2640*/  VIADD R12, R6, 0xffffffff ;  /* 0xffffffff060c7836 */ /* 0x000fca0000000000 */
[----:B------:R-:W-:Y:S02]  /*2650*/  ISETP.GT.U32.AND P0, PT, R12, 0x7feffffe, PT ;  /* 0x7feffffe0c00780c */ /* 0x000fe40003f04070 */
[----:B------:R-:W-:-:S04]  /*2660*/  IADD3 R12, PT, PT, R7, -0x1, RZ ;  /* 0xffffffff070c7810 */ /* 0x000fc80007ffe0ff */
[----:B------:R-:W-:-:S13]  /*2670*/  ISETP.GT.U32.OR P0, PT, R12, 0x7feffffe, P0 ;  /* 0x7feffffe0c00780c */ /* 0x000fda0000704470 */
[----:B------:R-:W-:Y:S05]  /*2680*/  @P0 BRA `(.L_x_252) ;  /* 0x0000000000740947 */ /* 0x000fea0003800000 */
[----:B------:R-:W-:-:S04]  /*2690*/  LOP3.LUT R6, R29, 0x7ff00000, RZ, 0xc0, !PT ;  /* 0x7ff000001d067812 */ /* 0x000fc800078ec0ff */
[CC--:B------:R-:W-:Y:S02]  /*26a0*/  VIADDMNMX R7, R4.reuse, -R6.reuse, 0xb9600000, !PT ;  /* 0xb960000004077446 */ /* 0x0c0fe40007800906 */
[----:B------:R-:W-:Y:S01]  /*26b0*/  ISETP.GE.U32.AND P0, PT, R4, R6, PT ;  /* 0x000000060400720c */ /* 0x000fe20003f06070 */
[----:B------:R-:W-:Y:S01]  /*26c0*/  IMAD.MOV.U32 R6, RZ, RZ, RZ ;  /* 0x000000ffff067224 */ /* 0x000fe200078e00ff */
[----:B------:R-:W-:Y:S02]  /*26d0*/  VIMNMX R7, PT, PT, R7, 0x46a00000, PT ;  /* 0x46a0000007077848 */ /* 0x000fe40003fe0100 */
[----:B------:R-:W-:-:S05]  /*26e0*/  SEL R5, R5, 0x63400000, !P0 ;  /* 0x6340000005057807 */ /* 0x000fca0004000000 */
[----:B------:R-:W-:-:S04]  /*26f0*/  IMAD.IADD R5, R7, 0x1, -R5 ;  /* 0x0000000107057824 */ /* 0x000fc800078e0a05 */
[----:B------:R-:W-:-:S06]  /*2700*/  VIADD R7, R5, 0x7fe00000 ;  /* 0x7fe0000005077836 */ /* 0x000fcc0000000000 */
[----:B------:R-:W-:-:S10]  /*2710*/  DMUL R12, R34, R6 ;  /* 0x00000006220c7228 */ /* 0x000fd40000000000 */
[----:B------:R-:W-:-:S13]  /*2720*/  FSETP.GTU.AND P0, PT, |R13|, 1.469367938527859385e-39, PT ;  /* 0x001000000d00780b */ /* 0x000fda0003f0c200 */
[----:B------:R-:W-:Y:S05]  /*2730*/  @P0 BRA `(.L_x_253) ;  /* 0x0000000000a80947 */ /* 0x000fea0003800000 */
[----:B------:R-:W-:-:S06]  /*2740*/  DFMA R30, R34, -R30, R32 ;  /* 0x8000001e221e722b */ /* 0x000fcc0000000020 */
[----:B------:R-:W-:-:S04]  /*2750*/  MOV R30, RZ ;  /* 0x000000ff001e7202 */ /* 0x000fc80000000f00 */
[C---:B------:R-:W-:Y:S02]  /*2760*/  FSETP.NEU.AND P0, PT, R31.reuse, RZ, PT ;  /* 0x000000ff1f00720b */ /* 0x040fe40003f0d000 */
[----:B------:R-:W-:-:S04]  /*2770*/  LOP3.LUT R28, R31, 0x80000000, R29, 0x48, !PT ;  /* 0x800000001f1c7812 */ /* 0x000fc800078e481d */
[----:B------:R-:W-:-:S07]  /*2780*/  LOP3.LUT R31, R28, R7, RZ, 0xfc, !PT ;  /* 0x000000071c1f7212 */ /* 0x000fce00078efcff */
[----:B------:R-:W-:Y:S05]  /*2790*/  @!P0 BRA `(.L_x_253) ;  /* 0x0000000000908947 */ /* 0x000fea0003800000 */
[----:B------:R-:W-:Y:S01]  /*27a0*/  IMAD.MOV R7, RZ, RZ, -R5 ;  /* 0x000000ffff077224 */ /* 0x000fe200078e0a05 */
[----:B------:R-:W-:Y:S01]  /*27b0*/  IADD3 R5, PT, PT, -R5, -0x43300000, RZ ;  /* 0xbcd0000005057810 */ /* 0x000fe20007ffe1ff */
[----:B------:R-:W-:-:S06]  /*27c0*/  IMAD.MOV.U32 R6, RZ, RZ, RZ ;  /* 0x000000ffff067224 */ /* 0x000fcc00078e00ff */
[----:B------:R-:W-:Y:S02]  /*27d0*/  DFMA R6, R12, -R6, R34 ;  /* 0x800000060c06722b */ /* 0x000fe40000000022 */
[----:B------:R-:W-:-:S08]  /*27e0*/  DMUL.RP R34, R34, R30 ;  /* 0x0000001e22227228 */ /* 0x000fd00000008000 */
[----:B------:R-:W-:Y:S02]  /*27f0*/  FSETP.NEU.AND P0, PT, |R7|, R5, PT ;  /* 0x000000050700720b */ /* 0x000fe40003f0d200 */
[----:B------:R-:W-:Y:S02]  /*2800*/  LOP3.LUT R5, R35, R28, RZ, 0x3c, !PT ;  /* 0x0000001c23057212 */ /* 0x000fe400078e3cff */
[----:B------:R-:W-:Y:S02]  /*2810*/  FSEL R4, R34, R12, !P0 ;  /* 0x0000000c22047208 */ /* 0x000fe40004000000 */
[----:B------:R-:W-:-:S03]  /*2820*/  FSEL R5, R5, R13, !P0 ;  /* 0x0000000d05057208 */ /* 0x000fc60004000000 */
[----:B------:R-:W-:Y:S01]  /*2830*/  IMAD.MOV.U32 R12, RZ, RZ, R4 ;  /* 0x000000ffff0c7224 */ /* 0x000fe200078e0004 */
[----:B------:R-:W-:Y:S01]  /*2840*/  MOV R13, R5 ;  /* 0x00000005000d7202 */ /* 0x000fe20000000f00 */
[----:B------:R-:W-:Y:S06]  /*2850*/  BRA `(.L_x_253) ;  /* 0x0000000000607947 */ /* 0x000fec0003800000 */
.L_x_252:
[----:B------:R-:W-:-:S14]  /*2860*/  DSETP.NAN.AND P0, PT, R36, R36, PT ;  /* 0x000000242400722a */ /* 0x000fdc0003f08000 */
[----:B------:R-:W-:Y:S05]  /*2870*/  @P0 BRA `(.L_x_254) ;  /* 0x00000000004c0947 */ /* 0x000fea0003800000 */
[----:B------:R-:W-:-:S14]  /*2880*/  DSETP.NAN.AND P0, PT, R28, R28, PT ;  /* 0x0000001c1c00722a */ /* 0x000fdc0003f08000 */
[----:B------:R-:W-:Y:S05]  /*2890*/  @P0 BRA `(.L_x_255) ;  /* 0x0000000000340947 */ /* 0x000fea0003800000 */
[----:B------:R-:W-:Y:S01]  /*28a0*/  ISETP.NE.AND P0, PT, R6, R7, PT ;  /* 0x000000070600720c */ /* 0x000fe20003f05270 */
[----:B------:R-:W-:Y:S02]  /*28b0*/  IMAD.MOV.U32 R12, RZ, RZ, 0x0 ;  /* 0x00000000ff0c7424 */ /* 0x000fe400078e00ff */
[----:B------:R-:W-:-:S10]  /*28c0*/  IMAD.MOV.U32 R13, RZ, RZ, -0x80000 ;  /* 0xfff80000ff0d7424 */ /* 0x000fd400078e00ff */
[----:B------:R-:W-:Y:S05]  /*28d0*/  @!P0 BRA `(.L_x_253) ;  /* 0x0000000000408947 */ /* 0x000fea0003800000 */
[----:B------:R-:W-:Y:S02]  /*28e0*/  ISETP.NE.AND P0, PT, R6, 0x7ff00000, PT ;  /* 0x7ff000000600780c */ /* 0x000fe40003f05270 */
[----:B------:R-:W-:Y:S02]  /*28f0*/  LOP3.LUT R28, R37, 0x80000000, R29, 0x48, !PT ;  /* 0x80000000251c7812 */ /* 0x000fe400078e481d */
[----:B------:R-:W-:-:S13]  /*2900*/  ISETP.EQ.OR P0, PT, R7, RZ, !P0 ;  /* 0x000000ff0700720c */ /* 0x000fda0004702670 */
[----:B------:R-:W-:Y:S01]  /*2910*/  @P0 LOP3.LUT R4, R28, 0x7ff00000, RZ, 0xfc, !PT ;  /* 0x7ff000001c040812 */ /* 0x000fe200078efcff */
[----:B------:R-:W-:Y:S01]  /*2920*/  @!P0 IMAD.MOV.U32 R12, RZ, RZ, RZ ;  /* 0x000000ffff0c8224 */ /* 0x000fe200078e00ff */
[----:B------:R-:W-:Y:S01]  /*2930*/  @!P0 MOV R13, R28 ;  /* 0x0000001c000d8202 */ /* 0x000fe20000000f00 */
[----:B------:R-:W-:Y:S02]  /*2940*/  @P0 IMAD.MOV.U32 R12, RZ, RZ, RZ ;  /* 0x000000ffff0c0224 */ /* 0x000fe400078e00ff */
[----:B------:R-:W-:Y:S01]  /*2950*/  @P0 IMAD.MOV.U32 R13, RZ, RZ, R4 ;  /* 0x000000ffff0d0224 */ /* 0x000fe200078e0004 */
[----:B------:R-:W-:Y:S06]  /*2960*/  BRA `(.L_x_253) ;  /* 0x00000000001c7947 */ /* 0x000fec0003800000 */
.L_x_255:
[----:B------:R-:W-:Y:S01]  /*2970*/  LOP3.LUT R4, R29, 0x80000, RZ, 0xfc, !PT ;  /* 0x000800001d047812 */ /* 0x000fe200078efcff */
[----:B------:R-:W-:-:S03]  /*2980*/  IMAD.MOV.U32 R12, RZ, RZ, R28 ;  /* 0x000000ffff0c7224 */ /* 0x000fc600078e001c */
[----:B------:R-:W-:Y:S01]  /*2990*/  MOV R13, R4 ;  /* 0x00000004000d7202 */ /* 0x000fe20000000f00 */
[----:B------:R-:W-:Y:S06]  /*29a0*/  BRA `(.L_x_253) ;  /* 0x00000000000c7947 */ /* 0x000fec0003800000 */
.L_x_254:
[----:B------:R-:W-:Y:S01]  /*29b0*/  LOP3.LUT R4, R37, 0x80000, RZ, 0xfc, !PT ;  /* 0x0008000025047812 */ /* 0x000fe200078efcff */
[----:B------:R-:W-:-:S04]  /*29c0*/  IMAD.MOV.U32 R12, RZ, RZ, R36 ;  /* 0x000000ffff0c7224 */ /* 0x000fc800078e0024 */
[----:B------:R-:W-:-:S07]  /*29d0*/  IMAD.MOV.U32 R13, RZ, RZ, R4 ;  /* 0x000000ffff0d7224 */ /* 0x000fce00078e0004 */
.L_x_253:
[----:B------:R-:W-:Y:S05]  /*29e0*/  BSYNC.RECONVERGENT B0 ;  /* 0x0000000000007941 */ /* 0x000fea0003800200 */
.L_x_251:
[----:B------:R-:W-:Y:S01]  /*29f0*/  IMAD.MOV.U32 R6, RZ, RZ, R3 ;  /* 0x000000ffff067224 */ /* 0x000fe200078e0003 */
[----:B------:R-:W-:Y:S01]  /*2a00*/  MOV R4, R13 ;  /* 0x0000000d00047202 */ /* 0x000fe20000000f00 */
[----:B------:R-:W-:Y:S02]  /*2a10*/  IMAD.MOV.U32 R7, RZ, RZ, 0x0 ;  /* 0x00000000ff077424 */ /* 0x000fe400078e00ff */
[----:B------:R-:W-:Y:S02]  /*2a20*/  IMAD.MOV.U32 R5, RZ, RZ, R12 ;  /* 0x000000ffff057224 */ /* 0x000fe400078e000c */
[----:B------:R-:W-:Y:S05]  /*2a30*/  RET.REL.NODEC R6 `(_Z8Compute1P7double2S0_S0_i) ;  /* 0xffffffd406707950 */ /* 0x000fea0003c3ffff */
.L_x_256:
        /* <DEDUP_REMOVED lines=12> */
.L_x_260:


//--------------------- .nv.shared._Z8Compute3P6float2S0_S0_i --------------------------
	.section	.nv.shared._Z8Compute3P6float2S0_S0_i,"aw",@nobits
	.sectionflags	@""
	.align	8
.nv.shared._Z8Compute3P6float2S0_S0_i:
	.zero		1536


//--------------------- .nv.shared.reserved.0     --------------------------
	.section	.nv.shared.reserved.0,"aw",@nobits
	.weak		__nv_reservedSMEM_offset_0_alias
	.size		__nv_reservedSMEM_offset_0_alias, 0, 64
	.other		__nv_reservedSMEM_offset_0_alias,@"STO_CUDA_RESERVED_SHARED STV_DEFAULT"
__nv_reservedSMEM_offset_0_alias:
	.zero		0
	.zero		64


//--------------------- .nv.constant0._Z8Compute3P6float2S0_S0_i --------------------------
	.section	.nv.constant0._Z8Compute3P6float2S0_S0_i,"a",@progbits
	.sectionflags	@""
	.align	4
.nv.constant0._Z8Compute3P6float2S0_S0_i:
	.zero		924


//--------------------- .nv.constant0._Z8Compute2P6float2S0_S0_i --------------------------
	.section	.nv.constant0._Z8Compute2P6float2S0_S0_i,"a",@progbits
	.sectionflags	@""
	.align	4
.nv.constant0._Z8Compute2P6float2S0_S0_i:
	.zero		924


//--------------------- .nv.constant0._Z10Compute1_1P6float2S0_S0_i --------------------------
	.section	.nv.constant0._Z10Compute1_1P6float2S0_S0_i,"a",@progbits
	.sectionflags	@""
	.align	4
.nv.constant0._Z10Compute1_1P6float2S0_S0_i:
	.zero		924


//--------------------- .nv.constant0._Z8Compute1P7double2S0_S0_i --------------------------
	.section	.nv.constant0._Z8Compute1P7double2S0_S0_i,"a",@progbits
	.sectionflags	@""
	.align	4
.nv.constant0._Z8Compute1P7double2S0_S0_i:
	.zero		924


//--------------------- SYMBOLS --------------------------

	.type		.nv.reservedSmem.offset0,@object
	.size		.nv.reservedSmem.offset0,0x4
	.type		.nv.reservedSmem.cap,@object
	.size		.nv.reservedSmem.cap,0x4
